	.target	sm_90a

	.elftype	@"ET_EXEC"


//--------------------- .note.nv.tkinfo           --------------------------
	.section	.note.nv.tkinfo,"",@"SHT_NOTE"
	.sectionflags	@"SHF_NOTE_NV_TKINFO"
	.tkinfo
        /*0018*/ 	.word	0x00000002
        /*0030*/ 	.string	""
        /*0030*/ 	.string	"ptxas"
        /*0030*/ 	.string	"Cuda compilation tools, release 13.0, V13.0.88"
        /*0030*/ 	.string	"Build cuda_13.0.r13.0/compiler.36424714_0"
        /*0030*/ 	.string	"-arch sm_90a -m 64 "



//--------------------- .note.nv.cuinfo           --------------------------
	.section	.note.nv.cuinfo,"",@"SHT_NOTE"
	.sectionflags	@"SHF_NOTE_NV_CUINFO"
        /*0018*/ 	.short	0x0002
        /*001a*/ 	.short	0x005a
        /*001c*/ 	.short	0x0082
	.zero		2


//--------------------- .nv.info                  --------------------------
	.section	.nv.info,"",@"SHT_CUDA_INFO"
	.align	4


	//----- nvinfo : EIATTR_REGCOUNT
	.align		4
        /*0000*/ 	.byte	0x04, 0x2f
        /*0002*/ 	.short	(.L_12 - .L_11)
	.align		4
.L_11:
        /*0004*/ 	.word	index@(_ZN7cutlass13device_kernelIN5flash19enable_sm80_to_sm89INS1_16FlashAttnFwdSm80INS1_25CollectiveMainloopFwdSm80ILi8ELi1ELb1EN4cute5tupleIJNS5_1CILi128EEENS7_ILi112EEES8_EEELi128ENS_6half_tEfNS_4arch4Sm80ELb1ELb0ELb1ELb1ELb0ELb1ELb1ELb1EEENS1_21CollectiveEpilogueFwdINS6_IJS8_S8_S9_EEENS6_IJNS7_ILi1EEESH_SH_EEESB_SD_Li256ELb1ELb1ELb1ELb0EEENS1_36VarlenDynamicPersistentTileSchedulerILi128ELi112ELi256ELi256ELb1ELb1ELb0ELb1ELb1ELb1EEEEEEEEEvNT_6ParamsE)
        /*0008*/ 	.word	0x00000004


	//----- nvinfo : EIATTR_FRAME_SIZE
	.align		4
.L_12:
        /*000c*/ 	.byte	0x04, 0x11
        /*000e*/ 	.short	(.L_14 - .L_13)
	.align		4
.L_13:
        /*0010*/ 	.word	index@(_ZN7cutlass13device_kernelIN5flash19enable_sm80_to_sm89INS1_16FlashAttnFwdSm80INS1_25CollectiveMainloopFwdSm80ILi8ELi1ELb1EN4cute5tupleIJNS5_1CILi128EEENS7_ILi112EEES8_EEELi128ENS_6half_tEfNS_4arch4Sm80ELb1ELb0ELb1ELb1ELb0ELb1ELb1ELb1EEENS1_21CollectiveEpilogueFwdINS6_IJS8_S8_S9_EEENS6_IJNS7_ILi1EEESH_SH_EEESB_SD_Li256ELb1ELb1ELb1ELb0EEENS1_36VarlenDynamicPersistentTileSchedulerILi128ELi112ELi256ELi256ELb1ELb1ELb0ELb1ELb1ELb1EEEEEEEEEvNT_6ParamsE)
        /*0014*/ 	.word	0x00000000


	//----- nvinfo : EIATTR_REGCOUNT
	.align		4
.L_14:
        /*0018*/ 	.byte	0x04, 0x2f
        /*001a*/ 	.short	(.L_16 - .L_15)
	.align		4
.L_15:
        /*001c*/ 	.word	index@(_ZN7cutlass13device_kernelIN5flash19enable_sm80_to_sm89INS1_16FlashAttnFwdSm80INS1_25CollectiveMainloopFwdSm80ILi8ELi1ELb1EN4cute5tupleIJNS5_1CILi128EEENS7_ILi112EEES8_EEELi128ENS_6half_tEfNS_4arch4Sm80ELb1ELb0ELb1ELb1ELb0ELb0ELb1ELb1EEENS1_21CollectiveEpilogueFwdINS6_IJS8_S8_S9_EEENS6_IJNS7_ILi1EEESH_SH_EEESB_SD_Li256ELb1ELb1ELb1ELb0EEENS1_36VarlenDynamicPersistentTileSchedulerILi128ELi112ELi256ELi256ELb1ELb1ELb0ELb1ELb1ELb1EEEEEEEEEvNT_6ParamsE)
        /*0020*/ 	.word	0x00000004


	//----- nvinfo : EIATTR_FRAME_SIZE
	.align		4
.L_16:
        /*0024*/ 	.byte	0x04, 0x11
        /*0026*/ 	.short	(.L_18 - .L_17)
	.align		4
.L_17:
        /*0028*/ 	.word	index@(_ZN7cutlass13device_kernelIN5flash19enable_sm80_to_sm89INS1_16FlashAttnFwdSm80INS1_25CollectiveMainloopFwdSm80ILi8ELi1ELb1EN4cute5tupleIJNS5_1CILi128EEENS7_ILi112EEES8_EEELi128ENS_6half_tEfNS_4arch4Sm80ELb1ELb0ELb1ELb1ELb0ELb0ELb1ELb1EEENS1_21CollectiveEpilogueFwdINS6_IJS8_S8_S9_EEENS6_IJNS7_ILi1EEESH_SH_EEESB_SD_Li256ELb1ELb1ELb1ELb0EEENS1_36VarlenDynamicPersistentTileSchedulerILi128ELi112ELi256ELi256ELb1ELb1ELb0ELb1ELb1ELb1EEEEEEEEEvNT_6ParamsE)
        /*002c*/ 	.word	0x00000000


	//----- nvinfo : EIATTR_REGCOUNT
	.align		4
.L_18:
        /*0030*/ 	.byte	0x04, 0x2f
        /*0032*/ 	.short	(.L_20 - .L_19)
	.align		4
.L_19:
        /*0034*/ 	.word	index@(_ZN7cutlass13device_kernelIN5flash19enable_sm80_to_sm89INS1_16FlashAttnFwdSm80INS1_25CollectiveMainloopFwdSm80ILi4ELi1ELb0EN4cute5tupleIJNS5_1CILi128EEENS7_ILi64EEES8_EEELi128ENS_6half_tEfNS_4arch4Sm80ELb1ELb0ELb1ELb0ELb0ELb0ELb1ELb1EEENS1_21CollectiveEpilogueFwdINS6_IJS8_S8_S9_EEENS6_IJNS7_ILi1EEESH_SH_EEESB_SD_Li128ELb0ELb1ELb1ELb0EEENS1_30DynamicPersistentTileSchedulerILi128ELi128ELb1ELb1ELb0EEEEEEEEEvNT_6ParamsE)
        /*0038*/ 	.word	0x00000004


	//----- nvinfo : EIATTR_FRAME_SIZE
	.align		4
.L_20:
        /*003c*/ 	.byte	0x04, 0x11
        /*003e*/ 	.short	(.L_22 - .L_21)
	.align		4
.L_21:
        /*0040*/ 	.word	index@(_ZN7cutlass13device_kernelIN5flash19enable_sm80_to_sm89INS1_16FlashAttnFwdSm80INS1_25CollectiveMainloopFwdSm80ILi4ELi1ELb0EN4cute5tupleIJNS5_1CILi128EEENS7_ILi64EEES8_EEELi128ENS_6half_tEfNS_4arch4Sm80ELb1ELb0ELb1ELb0ELb0ELb0ELb1ELb1EEENS1_21CollectiveEpilogueFwdINS6_IJS8_S8_S9_EEENS6_IJNS7_ILi1EEESH_SH_EEESB_SD_Li128ELb0ELb1ELb1ELb0EEENS1_30DynamicPersistentTileSchedulerILi128ELi128ELb1ELb1ELb0EEEEEEEEEvNT_6ParamsE)
        /*0044*/ 	.word	0x00000000


	//----- nvinfo : EIATTR_REGCOUNT
	.align		4
.L_22:
        /*0048*/ 	.byte	0x04, 0x2f
        /*004a*/ 	.short	(.L_24 - .L_23)
	.align		4
.L_23:
        /*004c*/ 	.word	index@(_ZN7cutlass13device_kernelIN5flash19enable_sm80_to_sm89INS1_16FlashAttnFwdSm80INS1_25CollectiveMainloopFwdSm80ILi8ELi1ELb1EN4cute5tupleIJNS5_1CILi128EEENS7_ILi96EEES8_EEELi128ENS_6half_tEfNS_4arch4Sm80ELb0ELb1ELb1ELb1ELb0ELb1ELb1ELb1EEENS1_21CollectiveEpilogueFwdINS6_IJS8_S8_S9_EEENS6_IJNS7_ILi1EEESH_SH_EEESB_SD_Li256ELb1ELb1ELb1ELb0EEENS1_36VarlenDynamicPersistentTileSchedulerILi128ELi96ELi256ELi256ELb1ELb1ELb0ELb1ELb0ELb1EEEEEEEEEvNT_6ParamsE)
        /*0050*/ 	.word	0x00000004


	//----- nvinfo : EIATTR_FRAME_SIZE
	.align		4
.L_24:
        /*0054*/ 	.byte	0x04, 0x11
        /*0056*/ 	.short	(.L_26 - .L_25)
	.align		4
.L_25:
        /*0058*/ 	.word	index@(_ZN7cutlass13device_kernelIN5flash19enable_sm80_to_sm89INS1_16FlashAttnFwdSm80INS1_25CollectiveMainloopFwdSm80ILi8ELi1ELb1EN4cute5tupleIJNS5_1CILi128EEENS7_ILi96EEES8_EEELi128ENS_6half_tEfNS_4arch4Sm80ELb0ELb1ELb1ELb1ELb0ELb1ELb1ELb1EEENS1_21CollectiveEpilogueFwdINS6_IJS8_S8_S9_EEENS6_IJNS7_ILi1EEESH_SH_EEESB_SD_Li256ELb1ELb1ELb1ELb0EEENS1_36VarlenDynamicPersistentTileSchedulerILi128ELi96ELi256ELi256ELb1ELb1ELb0ELb1ELb0ELb1EEEEEEEEEvNT_6ParamsE)
        /*005c*/ 	.word	0x00000000


	//----- nvinfo : EIATTR_REGCOUNT
	.align		4
.L_26:
        /*0060*/ 	.byte	0x04, 0x2f
        /*0062*/ 	.short	(.L_28 - .L_27)
	.align		4
.L_27:
        /*0064*/ 	.word	index@(_ZN7cutlass13device_kernelIN5flash19enable_sm80_to_sm89INS1_16FlashAttnFwdSm80INS1_25CollectiveMainloopFwdSm80ILi8ELi1ELb1EN4cute5tupleIJNS5_1CILi128EEENS7_ILi96EEES8_EEELi128ENS_6half_tEfNS_4arch4Sm80ELb0ELb1ELb1ELb1ELb0ELb0ELb1ELb1EEENS1_21CollectiveEpilogueFwdINS6_IJS8_S8_S9_EEENS6_IJNS7_ILi1EEESH_SH_EEESB_SD_Li256ELb1ELb1ELb1ELb0EEENS1_36VarlenDynamicPersistentTileSchedulerILi128ELi96ELi256ELi256ELb1ELb1ELb0ELb1ELb0ELb1EEEEEEEEEvNT_6ParamsE)
        /*0068*/ 	.word	0x00000004


	//----- nvinfo : EIATTR_FRAME_SIZE
	.align		4
.L_28:
        /*006c*/ 	.byte	0x04, 0x11
        /*006e*/ 	.short	(.L_30 - .L_29)
	.align		4
.L_29:
        /*0070*/ 	.word	index@(_ZN7cutlass13device_kernelIN5flash19enable_sm80_to_sm89INS1_16FlashAttnFwdSm80INS1_25CollectiveMainloopFwdSm80ILi8ELi1ELb1EN4cute5tupleIJNS5_1CILi128EEENS7_ILi96EEES8_EEELi128ENS_6half_tEfNS_4arch4Sm80ELb0ELb1ELb1ELb1ELb0ELb0ELb1ELb1EEENS1_21CollectiveEpilogueFwdINS6_IJS8_S8_S9_EEENS6_IJNS7_ILi1EEESH_SH_EEESB_SD_Li256ELb1ELb1ELb1ELb0EEENS1_36VarlenDynamicPersistentTileSchedulerILi128ELi96ELi256ELi256ELb1ELb1ELb0ELb1ELb0ELb1EEEEEEEEEvNT_6ParamsE)
        /*0074*/ 	.word	0x00000000


	//----- nvinfo : EIATTR_REGCOUNT
	.align		4
.L_30:
        /*0078*/ 	.byte	0x04, 0x2f
        /*007a*/ 	.short	(.L_32 - .L_31)
	.align		4
.L_31:
        /*007c*/ 	.word	index@(_ZN7cutlass13device_kernelIN5flash19enable_sm80_to_sm89INS1_16FlashAttnFwdSm80INS1_25CollectiveMainloopFwdSm80ILi4ELi1ELb0EN4cute5tupleIJNS5_1CILi128EEENS7_ILi48EEES8_EEELi128ENS_6half_tEfNS_4arch4Sm80ELb0ELb1ELb1ELb0ELb0ELb0ELb1ELb1EEENS1_21CollectiveEpilogueFwdINS6_IJS8_S8_S9_EEENS6_IJNS7_ILi1EEESH_SH_EEESB_SD_Li128ELb0ELb1ELb1ELb0EEENS1_19SingleTileSchedulerILb0ELb1ELb1ELi128EEEEEEEEEvNT_6ParamsE)
        /*0080*/ 	.word	0x00000004


	//----- nvinfo : EIATTR_FRAME_SIZE
	.align		4
.L_32:
        /*0084*/ 	.byte	0x04, 0x11
        /*0086*/ 	.short	(.L_34 - .L_33)
	.align		4
.L_33:
        /*0088*/ 	.word	index@(_ZN7cutlass13device_kernelIN5flash19enable_sm80_to_sm89INS1_16FlashAttnFwdSm80INS1_25CollectiveMainloopFwdSm80ILi4ELi1ELb0EN4cute5tupleIJNS5_1CILi128EEENS7_ILi48EEES8_EEELi128ENS_6half_tEfNS_4arch4Sm80ELb0ELb1ELb1ELb0ELb0ELb0ELb1ELb1EEENS1_21CollectiveEpilogueFwdINS6_IJS8_S8_S9_EEENS6_IJNS7_ILi1EEESH_SH_EEESB_SD_Li128ELb0ELb1ELb1ELb0EEENS1_19SingleTileSchedulerILb0ELb1ELb1ELi128EEEEEEEEEvNT_6ParamsE)
        /*008c*/ 	.word	0x00000000


	//----- nvinfo : EIATTR_REGCOUNT
	.align		4
.L_34:
        /*0090*/ 	.byte	0x04, 0x2f
        /*0092*/ 	.short	(.L_36 - .L_35)
	.align		4
.L_35:
        /*0094*/ 	.word	index@(_ZN7cutlass13device_kernelIN5flash19enable_sm80_to_sm89INS1_16FlashAttnFwdSm80INS1_25CollectiveMainloopFwdSm80ILi8ELi1ELb1EN4cute5tupleIJNS5_1CILi128EEENS7_ILi112EEES8_EEELi128ENS_6half_tEfNS_4arch4Sm80ELb0ELb0ELb1ELb1ELb0ELb1ELb1ELb1EEENS1_21CollectiveEpilogueFwdINS6_IJS8_S8_S9_EEENS6_IJNS7_ILi1EEESH_SH_EEESB_SD_Li256ELb1ELb1ELb1ELb0EEENS1_36VarlenDynamicPersistentTileSchedulerILi128ELi112ELi256ELi256ELb1ELb1ELb0ELb0ELb1ELb1EEEEEEEEEvNT_6ParamsE)
        /*0098*/ 	.word	0x00000004


	//----- nvinfo : EIATTR_FRAME_SIZE
	.align		4
.L_36:
        /*009c*/ 	.byte	0x04, 0x11
        /*009e*/ 	.short	(.L_38 - .L_37)
	.align		4
.L_37:
        /*00a0*/ 	.word	index@(_ZN7cutlass13device_kernelIN5flash19enable_sm80_to_sm89INS1_16FlashAttnFwdSm80INS1_25CollectiveMainloopFwdSm80ILi8ELi1ELb1EN4cute5tupleIJNS5_1CILi128EEENS7_ILi112EEES8_EEELi128ENS_6half_tEfNS_4arch4Sm80ELb0ELb0ELb1ELb1ELb0ELb1ELb1ELb1EEENS1_21CollectiveEpilogueFwdINS6_IJS8_S8_S9_EEENS6_IJNS7_ILi1EEESH_SH_EEESB_SD_Li256ELb1ELb1ELb1ELb0EEENS1_36VarlenDynamicPersistentTileSchedulerILi128ELi112ELi256ELi256ELb1ELb1ELb0ELb0ELb1ELb1EEEEEEEEEvNT_6ParamsE)
        /*00a4*/ 	.word	0x00000000


	//----- nvinfo : EIATTR_REGCOUNT
	.align		4
.L_38:
        /*00a8*/ 	.byte	0x04, 0x2f
        /*00aa*/ 	.short	(.L_40 - .L_39)
	.align		4
.L_39:
        /*00ac*/ 	.word	index@(_ZN7cutlass13device_kernelIN5flash19enable_sm80_to_sm89INS1_16FlashAttnFwdSm80INS1_25CollectiveMainloopFwdSm80ILi8ELi1ELb1EN4cute5tupleIJNS5_1CILi128EEENS7_ILi112EEES8_EEELi128ENS_6half_tEfNS_4arch4Sm80ELb0ELb0ELb1ELb1ELb0ELb0ELb1ELb1EEENS1_21CollectiveEpilogueFwdINS6_IJS8_S8_S9_EEENS6_IJNS7_ILi1EEESH_SH_EEESB_SD_Li256ELb1ELb1ELb1ELb0EEENS1_36VarlenDynamicPersistentTileSchedulerILi128ELi112ELi256ELi256ELb1ELb1ELb0ELb0ELb1ELb1EEEEEEEEEvNT_6ParamsE)
        /*00b0*/ 	.word	0x00000004


	//----- nvinfo : EIATTR_FRAME_SIZE
	.align		4
.L_40:
        /*00b4*/ 	.byte	0x04, 0x11
        /*00b6*/ 	.short	(.L_42 - .L_41)
	.align		4
.L_41:
        /*00b8*/ 	.word	index@(_ZN7cutlass13device_kernelIN5flash19enable_sm80_to_sm89INS1_16FlashAttnFwdSm80INS1_25CollectiveMainloopFwdSm80ILi8ELi1ELb1EN4cute5tupleIJNS5_1CILi128EEENS7_ILi112EEES8_EEELi128ENS_6half_tEfNS_4arch4Sm80ELb0ELb0ELb1ELb1ELb0ELb0ELb1ELb1EEENS1_21CollectiveEpilogueFwdINS6_IJS8_S8_S9_EEENS6_IJNS7_ILi1EEESH_SH_EEESB_SD_Li256ELb1ELb1ELb1ELb0EEENS1_36VarlenDynamicPersistentTileSchedulerILi128ELi112ELi256ELi256ELb1ELb1ELb0ELb0ELb1ELb1EEEEEEEEEvNT_6ParamsE)
        /*00bc*/ 	.word	0x00000000


	//----- nvinfo : EIATTR_REGCOUNT
	.align		4
.L_42:
        /*00c0*/ 	.byte	0x04, 0x2f
        /*00c2*/ 	.short	(.L_44 - .L_43)
	.align		4
.L_43:
        /*00c4*/ 	.word	index@(_ZN7cutlass13device_kernelIN5flash19enable_sm80_to_sm89INS1_16FlashAttnFwdSm80INS1_25CollectiveMainloopFwdSm80ILi4ELi1ELb0EN4cute5tupleIJNS5_1CILi128EEENS7_ILi64EEES8_EEELi128ENS_6half_tEfNS_4arch4Sm80ELb0ELb0ELb1ELb0ELb0ELb0ELb1ELb1EEENS1_21CollectiveEpilogueFwdINS6_IJS8_S8_S9_EEENS6_IJNS7_ILi1EEESH_SH_EEESB_SD_Li128ELb0ELb1ELb1ELb0EEENS1_19SingleTileSchedulerILb0ELb1ELb1ELi128EEEEEEEEEvNT_6ParamsE)
        /*00c8*/ 	.word	0x00000004


	//----- nvinfo : EIATTR_FRAME_SIZE
	.align		4
.L_44:
        /*00cc*/ 	.byte	0x04, 0x11
        /*00ce*/ 	.short	(.L_46 - .L_45)
	.align		4
.L_45:
        /*00d0*/ 	.word	index@(_ZN7cutlass13device_kernelIN5flash19enable_sm80_to_sm89INS1_16FlashAttnFwdSm80INS1_25CollectiveMainloopFwdSm80ILi4ELi1ELb0EN4cute5tupleIJNS5_1CILi128EEENS7_ILi64EEES8_EEELi128ENS_6half_tEfNS_4arch4Sm80ELb0ELb0ELb1ELb0ELb0ELb0ELb1ELb1EEENS1_21CollectiveEpilogueFwdINS6_IJS8_S8_S9_EEENS6_IJNS7_ILi1EEESH_SH_EEESB_SD_Li128ELb0ELb1ELb1ELb0EEENS1_19SingleTileSchedulerILb0ELb1ELb1ELi128EEEEEEEEEvNT_6ParamsE)
        /*00d4*/ 	.word	0x00000000


	//----- nvinfo : EIATTR_REGCOUNT
	.align		4
.L_46:
        /*00d8*/ 	.byte	0x04, 0x2f
        /*00da*/ 	.short	(.L_48 - .L_47)
	.align		4
.L_47:
        /*00dc*/ 	.word	index@(_ZN7cutlass13device_kernelIN5flash19enable_sm80_to_sm89INS1_16FlashAttnFwdSm80INS1_25CollectiveMainloopFwdSm80ILi8ELi1ELb1EN4cute5tupleIJNS5_1CILi128EEES8_S8_EEELi128ENS_6half_tEfNS_4arch4Sm80ELb1ELb0ELb1ELb0ELb0ELb0ELb1ELb1EEENS1_21CollectiveEpilogueFwdIS9_NS6_IJNS7_ILi1EEESF_SF_EEESA_SC_Li256ELb0ELb1ELb1ELb0EEENS1_30DynamicPersistentTileSchedulerILi256ELi256ELb1ELb1ELb0EEEEEEEEEvNT_6ParamsE)
        /*00e0*/ 	.word	0x00000004


	//----- nvinfo : EIATTR_FRAME_SIZE
	.align		4
.L_48:
        /*00e4*/ 	.byte	0x04, 0x11
        /*00e6*/ 	.short	(.L_50 - .L_49)
	.align		4
.L_49:
        /*00e8*/ 	.word	index@(_ZN7cutlass13device_kernelIN5flash19enable_sm80_to_sm89INS1_16FlashAttnFwdSm80INS1_25CollectiveMainloopFwdSm80ILi8ELi1ELb1EN4cute5tupleIJNS5_1CILi128EEES8_S8_EEELi128ENS_6half_tEfNS_4arch4Sm80ELb1ELb0ELb1ELb0ELb0ELb0ELb1ELb1EEENS1_21CollectiveEpilogueFwdIS9_NS6_IJNS7_ILi1EEESF_SF_EEESA_SC_Li256ELb0ELb1ELb1ELb0EEENS1_30DynamicPersistentTileSchedulerILi256ELi256ELb1ELb1ELb0EEEEEEEEEvNT_6ParamsE)
        /*00ec*/ 	.word	0x00000000


	//----- nvinfo : EIATTR_REGCOUNT
	.align		4
.L_50:
        /*00f0*/ 	.byte	0x04, 0x2f
        /*00f2*/ 	.short	(.L_52 - .L_51)
	.align		4
.L_51:
        /*00f4*/ 	.word	index@(_ZN7cutlass13device_kernelIN5flash19enable_sm80_to_sm89INS1_16FlashAttnFwdSm80INS1_25CollectiveMainloopFwdSm80ILi8ELi1ELb1EN4cute5tupleIJNS5_1CILi128EEENS7_ILi96EEES8_EEELi128ENS_6half_tEfNS_4arch4Sm80ELb0ELb1ELb1ELb0ELb0ELb0ELb1ELb1EEENS1_21CollectiveEpilogueFwdINS6_IJS8_S8_S9_EEENS6_IJNS7_ILi1EEESH_SH_EEESB_SD_Li256ELb0ELb1ELb1ELb0EEENS1_19SingleTileSchedulerILb0ELb1ELb1ELi128EEEEEEEEEvNT_6ParamsE)
        /*00f8*/ 	.word	0x00000004


	//----- nvinfo : EIATTR_FRAME_SIZE
	.align		4
.L_52:
        /*00fc*/ 	.byte	0x04, 0x11
        /*00fe*/ 	.short	(.L_54 - .L_53)
	.align		4
.L_53:
        /*0100*/ 	.word	index@(_ZN7cutlass13device_kernelIN5flash19enable_sm80_to_sm89INS1_16FlashAttnFwdSm80INS1_25CollectiveMainloopFwdSm80ILi8ELi1ELb1EN4cute5tupleIJNS5_1CILi128EEENS7_ILi96EEES8_EEELi128ENS_6half_tEfNS_4arch4Sm80ELb0ELb1ELb1ELb0ELb0ELb0ELb1ELb1EEENS1_21CollectiveEpilogueFwdINS6_IJS8_S8_S9_EEENS6_IJNS7_ILi1EEESH_SH_EEESB_SD_Li256ELb0ELb1ELb1ELb0EEENS1_19SingleTileSchedulerILb0ELb1ELb1ELi128EEEEEEEEEvNT_6ParamsE)
        /*0104*/ 	.word	0x00000000


	//----- nvinfo : EIATTR_REGCOUNT
	.align		4
.L_54:
        /*0108*/ 	.byte	0x04, 0x2f
        /*010a*/ 	.short	(.L_56 - .L_55)
	.align		4
.L_55:
        /*010c*/ 	.word	index@(_ZN7cutlass13device_kernelIN5flash19enable_sm80_to_sm89INS1_16FlashAttnFwdSm80INS1_25CollectiveMainloopFwdSm80ILi8ELi1ELb1EN4cute5tupleIJNS5_1CILi128EEES8_S8_EEELi128ENS_6half_tEfNS_4arch4Sm80ELb0ELb0ELb1ELb0ELb0ELb0ELb1ELb1EEENS1_21CollectiveEpilogueFwdIS9_NS6_IJNS7_ILi1EEESF_SF_EEESA_SC_Li256ELb0ELb1ELb1ELb0EEENS1_19SingleTileSchedulerILb0ELb1ELb1ELi128EEEEEEEEEvNT_6ParamsE)
        /*0110*/ 	.word	0x00000004


	//----- nvinfo : EIATTR_FRAME_SIZE
	.align		4
.L_56:
        /*0114*/ 	.byte	0x04, 0x11
        /*0116*/ 	.short	(.L_58 - .L_57)
	.align		4
.L_57:
        /*0118*/ 	.word	index@(_ZN7cutlass13device_kernelIN5flash19enable_sm80_to_sm89INS1_16FlashAttnFwdSm80INS1_25CollectiveMainloopFwdSm80ILi8ELi1ELb1EN4cute5tupleIJNS5_1CILi128EEES8_S8_EEELi128ENS_6half_tEfNS_4arch4Sm80ELb0ELb0ELb1ELb0ELb0ELb0ELb1ELb1EEENS1_21CollectiveEpilogueFwdIS9_NS6_IJNS7_ILi1EEESF_SF_EEESA_SC_Li256ELb0ELb1ELb1ELb0EEENS1_19SingleTileSchedulerILb0ELb1ELb1ELi128EEEEEEEEEvNT_6ParamsE)
        /*011c*/ 	.word	0x00000000


	//----- nvinfo : EIATTR_MIN_STACK_SIZE
	.align		4
.L_58:
        /*0120*/ 	.byte	0x04, 0x12
        /*0122*/ 	.short	(.L_60 - .L_59)
	.align		4
.L_59:
        /*0124*/ 	.word	index@(_ZN7cutlass13device_kernelIN5flash19enable_sm80_to_sm89INS1_16FlashAttnFwdSm80INS1_25CollectiveMainloopFwdSm80ILi8ELi1ELb1EN4cute5tupleIJNS5_1CILi128EEES8_S8_EEELi128ENS_6half_tEfNS_4arch4Sm80ELb0ELb0ELb1ELb0ELb0ELb0ELb1ELb1EEENS1_21CollectiveEpilogueFwdIS9_NS6_IJNS7_ILi1EEESF_SF_EEESA_SC_Li256ELb0ELb1ELb1ELb0EEENS1_19SingleTileSchedulerILb0ELb1ELb1ELi128EEEEEEEEEvNT_6ParamsE)
        /*0128*/ 	.word	0x00000000


	//----- nvinfo : EIATTR_MIN_STACK_SIZE
	.align		4
.L_60:
        /*012c*/ 	.byte	0x04, 0x12
        /*012e*/ 	.short	(.L_62 - .L_61)
	.align		4
.L_61:
        /*0130*/ 	.word	index@(_ZN7cutlass13device_kernelIN5flash19enable_sm80_to_sm89INS1_16FlashAttnFwdSm80INS1_25CollectiveMainloopFwdSm80ILi8ELi1ELb1EN4cute5tupleIJNS5_1CILi128EEENS7_ILi96EEES8_EEELi128ENS_6half_tEfNS_4arch4Sm80ELb0ELb1ELb1ELb0ELb0ELb0ELb1ELb1EEENS1_21CollectiveEpilogueFwdINS6_IJS8_S8_S9_EEENS6_IJNS7_ILi1EEESH_SH_EEESB_SD_Li256ELb0ELb1ELb1ELb0EEENS1_19SingleTileSchedulerILb0ELb1ELb1ELi128EEEEEEEEEvNT_6ParamsE)
        /*0134*/ 	.word	0x00000000


	//----- nvinfo : EIATTR_MIN_STACK_SIZE
	.align		4
.L_62:
        /*0138*/ 	.byte	0x04, 0x12
        /*013a*/ 	.short	(.L_64 - .L_63)
	.align		4
.L_63:
        /*013c*/ 	.word	index@(_ZN7cutlass13device_kernelIN5flash19enable_sm80_to_sm89INS1_16FlashAttnFwdSm80INS1_25CollectiveMainloopFwdSm80ILi8ELi1ELb1EN4cute5tupleIJNS5_1CILi128EEES8_S8_EEELi128ENS_6half_tEfNS_4arch4Sm80ELb1ELb0ELb1ELb0ELb0ELb0ELb1ELb1EEENS1_21CollectiveEpilogueFwdIS9_NS6_IJNS7_ILi1EEESF_SF_EEESA_SC_Li256ELb0ELb1ELb1ELb0EEENS1_30DynamicPersistentTileSchedulerILi256ELi256ELb1ELb1ELb0EEEEEEEEEvNT_6ParamsE)
        /*0140*/ 	.word	0x00000000


	//----- nvinfo : EIATTR_MIN_STACK_SIZE
	.align		4
.L_64:
        /*0144*/ 	.byte	0x04, 0x12
        /*0146*/ 	.short	(.L_66 - .L_65)
	.align		4
.L_65:
        /*0148*/ 	.word	index@(_ZN7cutlass13device_kernelIN5flash19enable_sm80_to_sm89INS1_16FlashAttnFwdSm80INS1_25CollectiveMainloopFwdSm80ILi4ELi1ELb0EN4cute5tupleIJNS5_1CILi128EEENS7_ILi64EEES8_EEELi128ENS_6half_tEfNS_4arch4Sm80ELb0ELb0ELb1ELb0ELb0ELb0ELb1ELb1EEENS1_21CollectiveEpilogueFwdINS6_IJS8_S8_S9_EEENS6_IJNS7_ILi1EEESH_SH_EEESB_SD_Li128ELb0ELb1ELb1ELb0EEENS1_19SingleTileSchedulerILb0ELb1ELb1ELi128EEEEEEEEEvNT_6ParamsE)
        /*014c*/ 	.word	0x00000000


	//----- nvinfo : EIATTR_MIN_STACK_SIZE
	.align		4
.L_66:
        /*0150*/ 	.byte	0x04, 0x12
        /*0152*/ 	.short	(.L_68 - .L_67)
	.align		4
.L_67:
        /*0154*/ 	.word	index@(_ZN7cutlass13device_kernelIN5flash19enable_sm80_to_sm89INS1_16FlashAttnFwdSm80INS1_25CollectiveMainloopFwdSm80ILi8ELi1ELb1EN4cute5tupleIJNS5_1CILi128EEENS7_ILi112EEES8_EEELi128ENS_6half_tEfNS_4arch4Sm80ELb0ELb0ELb1ELb1ELb0ELb0ELb1ELb1EEENS1_21CollectiveEpilogueFwdINS6_IJS8_S8_S9_EEENS6_IJNS7_ILi1EEESH_SH_EEESB_SD_Li256ELb1ELb1ELb1ELb0EEENS1_36VarlenDynamicPersistentTileSchedulerILi128ELi112ELi256ELi256ELb1ELb1ELb0ELb0ELb1ELb1EEEEEEEEEvNT_6ParamsE)
        /*0158*/ 	.word	0x00000000


	//----- nvinfo : EIATTR_MIN_STACK_SIZE
	.align		4
.L_68:
        /*015c*/ 	.byte	0x04, 0x12
        /*015e*/ 	.short	(.L_70 - .L_69)
	.align		4
.L_69:
        /*0160*/ 	.word	index@(_ZN7cutlass13device_kernelIN5flash19enable_sm80_to_sm89INS1_16FlashAttnFwdSm80INS1_25CollectiveMainloopFwdSm80ILi8ELi1ELb1EN4cute5tupleIJNS5_1CILi128EEENS7_ILi112EEES8_EEELi128ENS_6half_tEfNS_4arch4Sm80ELb0ELb0ELb1ELb1ELb0ELb1ELb1ELb1EEENS1_21CollectiveEpilogueFwdINS6_IJS8_S8_S9_EEENS6_IJNS7_ILi1EEESH_SH_EEESB_SD_Li256ELb1ELb1ELb1ELb0EEENS1_36VarlenDynamicPersistentTileSchedulerILi128ELi112ELi256ELi256ELb1ELb1ELb0ELb0ELb1ELb1EEEEEEEEEvNT_6ParamsE)
        /*0164*/ 	.word	0x00000000


	//----- nvinfo : EIATTR_MIN_STACK_SIZE
	.align		4
.L_70:
        /*0168*/ 	.byte	0x04, 0x12
        /*016a*/ 	.short	(.L_72 - .L_71)
	.align		4
.L_71:
        /*016c*/ 	.word	index@(_ZN7cutlass13device_kernelIN5flash19enable_sm80_to_sm89INS1_16FlashAttnFwdSm80INS1_25CollectiveMainloopFwdSm80ILi4ELi1ELb0EN4cute5tupleIJNS5_1CILi128EEENS7_ILi48EEES8_EEELi128ENS_6half_tEfNS_4arch4Sm80ELb0ELb1ELb1ELb0ELb0ELb0ELb1ELb1EEENS1_21CollectiveEpilogueFwdINS6_IJS8_S8_S9_EEENS6_IJNS7_ILi1EEESH_SH_EEESB_SD_Li128ELb0ELb1ELb1ELb0EEENS1_19SingleTileSchedulerILb0ELb1ELb1ELi128EEEEEEEEEvNT_6ParamsE)
        /*0170*/ 	.word	0x00000000


	//----- nvinfo : EIATTR_MIN_STACK_SIZE
	.align		4
.L_72:
        /*0174*/ 	.byte	0x04, 0x12
        /*0176*/ 	.short	(.L_74 - .L_73)
	.align		4
.L_73:
        /*0178*/ 	.word	index@(_ZN7cutlass13device_kernelIN5flash19enable_sm80_to_sm89INS1_16FlashAttnFwdSm80INS1_25CollectiveMainloopFwdSm80ILi8ELi1ELb1EN4cute5tupleIJNS5_1CILi128EEENS7_ILi96EEES8_EEELi128ENS_6half_tEfNS_4arch4Sm80ELb0ELb1ELb1ELb1ELb0ELb0ELb1ELb1EEENS1_21CollectiveEpilogueFwdINS6_IJS8_S8_S9_EEENS6_IJNS7_ILi1EEESH_SH_EEESB_SD_Li256ELb1ELb1ELb1ELb0EEENS1_36VarlenDynamicPersistentTileSchedulerILi128ELi96ELi256ELi256ELb1ELb1ELb0ELb1ELb0ELb1EEEEEEEEEvNT_6ParamsE)
        /*017c*/ 	.word	0x00000000


	//----- nvinfo : EIATTR_MIN_STACK_SIZE
	.align		4
.L_74:
        /*0180*/ 	.byte	0x04, 0x12
        /*0182*/ 	.short	(.L_76 - .L_75)
	.align		4
.L_75:
        /*0184*/ 	.word	index@(_ZN7cutlass13device_kernelIN5flash19enable_sm80_to_sm89INS1_16FlashAttnFwdSm80INS1_25CollectiveMainloopFwdSm80ILi8ELi1ELb1EN4cute5tupleIJNS5_1CILi128EEENS7_ILi96EEES8_EEELi128ENS_6half_tEfNS_4arch4Sm80ELb0ELb1ELb1ELb1ELb0ELb1ELb1ELb1EEENS1_21CollectiveEpilogueFwdINS6_IJS8_S8_S9_EEENS6_IJNS7_ILi1EEESH_SH_EEESB_SD_Li256ELb1ELb1ELb1ELb0EEENS1_36VarlenDynamicPersistentTileSchedulerILi128ELi96ELi256ELi256ELb1ELb1ELb0ELb1ELb0ELb1EEEEEEEEEvNT_6ParamsE)
        /*0188*/ 	.word	0x00000000


	//----- nvinfo : EIATTR_MIN_STACK_SIZE
	.align		4
.L_76:
        /*018c*/ 	.byte	0x04, 0x12
        /*018e*/ 	.short	(.L_78 - .L_77)
	.align		4
.L_77:
        /*0190*/ 	.word	index@(_ZN7cutlass13device_kernelIN5flash19enable_sm80_to_sm89INS1_16FlashAttnFwdSm80INS1_25CollectiveMainloopFwdSm80ILi4ELi1ELb0EN4cute5tupleIJNS5_1CILi128EEENS7_ILi64EEES8_EEELi128ENS_6half_tEfNS_4arch4Sm80ELb1ELb0ELb1ELb0ELb0ELb0ELb1ELb1EEENS1_21CollectiveEpilogueFwdINS6_IJS8_S8_S9_EEENS6_IJNS7_ILi1EEESH_SH_EEESB_SD_Li128ELb0ELb1ELb1ELb0EEENS1_30DynamicPersistentTileSchedulerILi128ELi128ELb1ELb1ELb0EEEEEEEEEvNT_6ParamsE)
        /*0194*/ 	.word	0x00000000


	//----- nvinfo : EIATTR_MIN_STACK_SIZE
	.align		4
.L_78:
        /*0198*/ 	.byte	0x04, 0x12
        /*019a*/ 	.short	(.L_80 - .L_79)
	.align		4
.L_79:
        /*019c*/ 	.word	index@(_ZN7cutlass13device_kernelIN5flash19enable_sm80_to_sm89INS1_16FlashAttnFwdSm80INS1_25CollectiveMainloopFwdSm80ILi8ELi1ELb1EN4cute5tupleIJNS5_1CILi128EEENS7_ILi112EEES8_EEELi128ENS_6half_tEfNS_4arch4Sm80ELb1ELb0ELb1ELb1ELb0ELb0ELb1ELb1EEENS1_21CollectiveEpilogueFwdINS6_IJS8_S8_S9_EEENS6_IJNS7_ILi1EEESH_SH_EEESB_SD_Li256ELb1ELb1ELb1ELb0EEENS1_36VarlenDynamicPersistentTileSchedulerILi128ELi112ELi256ELi256ELb1ELb1ELb0ELb1ELb1ELb1EEEEEEEEEvNT_6ParamsE)
        /*01a0*/ 	.word	0x00000000


	//----- nvinfo : EIATTR_MIN_STACK_SIZE
	.align		4
.L_80:
        /*01a4*/ 	.byte	0x04, 0x12
        /*01a6*/ 	.short	(.L_82 - .L_81)
	.align		4
.L_81:
        /*01a8*/ 	.word	index@(_ZN7cutlass13device_kernelIN5flash19enable_sm80_to_sm89INS1_16FlashAttnFwdSm80INS1_25CollectiveMainloopFwdSm80ILi8ELi1ELb1EN4cute5tupleIJNS5_1CILi128EEENS7_ILi112EEES8_EEELi128ENS_6half_tEfNS_4arch4Sm80ELb1ELb0ELb1ELb1ELb0ELb1ELb1ELb1EEENS1_21CollectiveEpilogueFwdINS6_IJS8_S8_S9_EEENS6_IJNS7_ILi1EEESH_SH_EEESB_SD_Li256ELb1ELb1ELb1ELb0EEENS1_36VarlenDynamicPersistentTileSchedulerILi128ELi112ELi256ELi256ELb1ELb1ELb0ELb1ELb1ELb1EEEEEEEEEvNT_6ParamsE)
        /*01ac*/ 	.word	0x00000000
.L_82:


//--------------------- .nv.compat                --------------------------
	.section	.nv.compat,"",@"SHT_CUDA_COMPAT_INFO"
	.align	4
        /*0000*/ 	.byte	0x02, 0x09, 0x01, 0x00, 0x02, 0x02, 0x01, 0x00, 0x02, 0x05, 0x05, 0x00, 0x03, 0x07, 0x01, 0x01
        /*0010*/ 	.byte	0x02, 0x03, 0x00, 0x00, 0x02, 0x06, 0x01, 0x00, 0x04, 0x0b, 0x08, 0x00, 0x00, 0x00, 0x00, 0x00
        /*0020*/ 	.byte	0x00, 0x00, 0x00, 0x00


//--------------------- .nv.info._ZN7cutlass13device_kernelIN5flash19enable_sm80_to_sm89INS1_16FlashAttnFwdSm80INS1_25CollectiveMainloopFwdSm80ILi8ELi1ELb1EN4cute5tupleIJNS5_1CILi128EEES8_S8_EEELi128ENS_6half_tEfNS_4arch4Sm80ELb0ELb0ELb1ELb0ELb0ELb0ELb1ELb1EEENS1_21CollectiveEpilogueFwdIS9_NS6_IJNS7_ILi1EEESF_SF_EEESA_SC_Li256ELb0ELb1ELb1ELb0EEENS1_19SingleTileSchedulerILb0ELb1ELb1ELi128EEEEEEEEEvNT_6ParamsE --------------------------
	.section	.nv.info._ZN7cutlass13device_kernelIN5flash19enable_sm80_to_sm89INS1_16FlashAttnFwdSm80INS1_25CollectiveMainloopFwdSm80ILi8ELi1ELb1EN4cute5tupleIJNS5_1CILi128EEES8_S8_EEELi128ENS_6half_tEfNS_4arch4Sm80ELb0ELb0ELb1ELb0ELb0ELb0ELb1ELb1EEENS1_21CollectiveEpilogueFwdIS9_NS6_IJNS7_ILi1EEESF_SF_EEESA_SC_Li256ELb0ELb1ELb1ELb0EEENS1_19SingleTileSchedulerILb0ELb1ELb1ELi128EEEEEEEEEvNT_6ParamsE,"",@"SHT_CUDA_INFO"
	.sectionflags	@""
	.align	4


	//----- nvinfo : EIATTR_CUDA_API_VERSION
	.align		4
        /*0000*/ 	.byte	0x04, 0x37
        /*0002*/ 	.short	(.L_84 - .L_83)
.L_83:
        /*0004*/ 	.word	0x00000082


	//----- nvinfo : EIATTR_KPARAM_INFO
	.align		4
.L_84:
        /*0008*/ 	.byte	0x04, 0x17
        /*000a*/ 	.short	(.L_86 - .L_85)
.L_85:
        /*000c*/ 	.word	0x00000000
        /*0010*/ 	.short	0x0000
        /*0012*/ 	.short	0x0000
        /*0014*/ 	.byte	0x00, 0xf0, 0x61, 0x10


	//----- nvinfo : EIATTR_SPARSE_MMA_MASK
	.align		4
.L_86:
        /*0018*/ 	.byte	0x03, 0x50
        /*001a*/ 	.short	0x0000


	//----- nvinfo : EIATTR_MAXREG_COUNT
	.align		4
        /*001c*/ 	.byte	0x03, 0x1b
        /*001e*/ 	.short	0x00ff


	//----- nvinfo : EIATTR_MERCURY_ISA_VERSION
	.align		4
        /*0020*/ 	.byte	0x03, 0x5f
        /*0022*/ 	.short	0x0101


	//----- nvinfo : EIATTR_EXIT_INSTR_OFFSETS
	.align		4
        /*0024*/ 	.byte	0x04, 0x1c
        /*0026*/ 	.short	(.L_88 - .L_87)


	//   ....[0]....
.L_87:
        /*0028*/ 	.word	0x00000010


	//----- nvinfo : EIATTR_MAX_THREADS
	.align		4
.L_88:
        /*002c*/ 	.byte	0x04, 0x05
        /*002e*/ 	.short	(.L_90 - .L_89)
.L_89:
        /*0030*/ 	.word	0x00000100
        /*0034*/ 	.word	0x00000001
        /*0038*/ 	.word	0x00000001


	//----- nvinfo : EIATTR_CBANK_PARAM_SIZE
	.align		4
.L_90:
        /*003c*/ 	.byte	0x03, 0x19
        /*003e*/ 	.short	0x0418


	//----- nvinfo : EIATTR_PARAM_CBANK
	.align		4
        /*0040*/ 	.byte	0x04, 0x0a
        /*0042*/ 	.short	(.L_92 - .L_91)
	.align		4
.L_91:
        /*0044*/ 	.word	index@(.nv.constant0._ZN7cutlass13device_kernelIN5flash19enable_sm80_to_sm89INS1_16FlashAttnFwdSm80INS1_25CollectiveMainloopFwdSm80ILi8ELi1ELb1EN4cute5tupleIJNS5_1CILi128EEES8_S8_EEELi128ENS_6half_tEfNS_4arch4Sm80ELb0ELb0ELb1ELb0ELb0ELb0ELb1ELb1EEENS1_21CollectiveEpilogueFwdIS9_NS6_IJNS7_ILi1EEESF_SF_EEESA_SC_Li256ELb0ELb1ELb1ELb0EEENS1_19SingleTileSchedulerILb0ELb1ELb1ELi128EEEEEEEEEvNT_6ParamsE)
        /*0048*/ 	.short	0x0210
        /*004a*/ 	.short	0x0418


	//----- nvinfo : EIATTR_SW_WAR
	.align		4
.L_92:
        /*004c*/ 	.byte	0x04, 0x36
        /*004e*/ 	.short	(.L_94 - .L_93)
.L_93:
        /*0050*/ 	.word	0x00000008
.L_94:


//--------------------- .nv.info._ZN7cutlass13device_kernelIN5flash19enable_sm80_to_sm89INS1_16FlashAttnFwdSm80INS1_25CollectiveMainloopFwdSm80ILi8ELi1ELb1EN4cute5tupleIJNS5_1CILi128EEENS7_ILi96EEES8_EEELi128ENS_6half_tEfNS_4arch4Sm80ELb0ELb1ELb1ELb0ELb0ELb0ELb1ELb1EEENS1_21CollectiveEpilogueFwdINS6_IJS8_S8_S9_EEENS6_IJNS7_ILi1EEESH_SH_EEESB_SD_Li256ELb0ELb1ELb1ELb0EEENS1_19SingleTileSchedulerILb0ELb1ELb1ELi128EEEEEEEEEvNT_6ParamsE --------------------------
	.section	.nv.info._ZN7cutlass13device_kernelIN5flash19enable_sm80_to_sm89INS1_16FlashAttnFwdSm80INS1_25CollectiveMainloopFwdSm80ILi8ELi1ELb1EN4cute5tupleIJNS5_1CILi128EEENS7_ILi96EEES8_EEELi128ENS_6half_tEfNS_4arch4Sm80ELb0ELb1ELb1ELb0ELb0ELb0ELb1ELb1EEENS1_21CollectiveEpilogueFwdINS6_IJS8_S8_S9_EEENS6_IJNS7_ILi1EEESH_SH_EEESB_SD_Li256ELb0ELb1ELb1ELb0EEENS1_19SingleTileSchedulerILb0ELb1ELb1ELi128EEEEEEEEEvNT_6ParamsE,"",@"SHT_CUDA_INFO"
	.sectionflags	@""
	.align	4


	//----- nvinfo : EIATTR_CUDA_API_VERSION
	.align		4
        /*0000*/ 	.byte	0x04, 0x37
        /*0002*/ 	.short	(.L_96 - .L_95)
.L_95:
        /*0004*/ 	.word	0x00000082


	//----- nvinfo : EIATTR_KPARAM_INFO
	.align		4
.L_96:
        /*0008*/ 	.byte	0x04, 0x17
        /*000a*/ 	.short	(.L_98 - .L_97)
.L_97:
        /*000c*/ 	.word	0x00000000
        /*0010*/ 	.short	0x0000
        /*0012*/ 	.short	0x0000
        /*0014*/ 	.byte	0x00, 0xf0, 0x61, 0x10


	//----- nvinfo : EIATTR_SPARSE_MMA_MASK
	.align		4
.L_98:
        /*0018*/ 	.byte	0x03, 0x50
        /*001a*/ 	.short	0x0000


	//----- nvinfo : EIATTR_MAXREG_COUNT
	.align		4
        /*001c*/ 	.byte	0x03, 0x1b
        /*001e*/ 	.short	0x00ff


	//----- nvinfo : EIATTR_MERCURY_ISA_VERSION
	.align		4
        /*0020*/ 	.byte	0x03, 0x5f
        /*0022*/ 	.short	0x0101


	//----- nvinfo : EIATTR_EXIT_INSTR_OFFSETS
	.align		4
        /*0024*/ 	.byte	0x04, 0x1c
        /*0026*/ 	.short	(.L_100 - .L_99)


	//   ....[0]....
.L_99:
        /*0028*/ 	.word	0x00000010


	//----- nvinfo : EIATTR_MAX_THREADS
	.align		4
.L_100:
        /*002c*/ 	.byte	0x04, 0x05
        /*002e*/ 	.short	(.L_102 - .L_101)
.L_101:
        /*0030*/ 	.word	0x00000100
        /*0034*/ 	.word	0x00000001
        /*0038*/ 	.word	0x00000001


	//----- nvinfo : EIATTR_CBANK_PARAM_SIZE
	.align		4
.L_102:
        /*003c*/ 	.byte	0x03, 0x19
        /*003e*/ 	.short	0x0418


	//----- nvinfo : EIATTR_PARAM_CBANK
	.align		4
        /*0040*/ 	.byte	0x04, 0x0a
        /*0042*/ 	.short	(.L_104 - .L_103)
	.align		4
.L_103:
        /*0044*/ 	.word	index@(.nv.constant0._ZN7cutlass13device_kernelIN5flash19enable_sm80_to_sm89INS1_16FlashAttnFwdSm80INS1_25CollectiveMainloopFwdSm80ILi8ELi1ELb1EN4cute5tupleIJNS5_1CILi128EEENS7_ILi96EEES8_EEELi128ENS_6half_tEfNS_4arch4Sm80ELb0ELb1ELb1ELb0ELb0ELb0ELb1ELb1EEENS1_21CollectiveEpilogueFwdINS6_IJS8_S8_S9_EEENS6_IJNS7_ILi1EEESH_SH_EEESB_SD_Li256ELb0ELb1ELb1ELb0EEENS1_19SingleTileSchedulerILb0ELb1ELb1ELi128EEEEEEEEEvNT_6ParamsE)
        /*0048*/ 	.short	0x0210
        /*004a*/ 	.short	0x0418


	//----- nvinfo : EIATTR_SW_WAR
	.align		4
.L_104:
        /*004c*/ 	.byte	0x04, 0x36
        /*004e*/ 	.short	(.L_106 - .L_105)
.L_105:
        /*0050*/ 	.word	0x00000008
.L_106:


//--------------------- .nv.info._ZN7cutlass13device_kernelIN5flash19enable_sm80_to_sm89INS1_16FlashAttnFwdSm80INS1_25CollectiveMainloopFwdSm80ILi8ELi1ELb1EN4cute5tupleIJNS5_1CILi128EEES8_S8_EEELi128ENS_6half_tEfNS_4arch4Sm80ELb1ELb0ELb1ELb0ELb0ELb0ELb1ELb1EEENS1_21CollectiveEpilogueFwdIS9_NS6_IJNS7_ILi1EEESF_SF_EEESA_SC_Li256ELb0ELb1ELb1ELb0EEENS1_30DynamicPersistentTileSchedulerILi256ELi256ELb1ELb1ELb0EEEEEEEEEvNT_6ParamsE --------------------------
	.section	.nv.info._ZN7cutlass13device_kernelIN5flash19enable_sm80_to_sm89INS1_16FlashAttnFwdSm80INS1_25CollectiveMainloopFwdSm80ILi8ELi1ELb1EN4cute5tupleIJNS5_1CILi128EEES8_S8_EEELi128ENS_6half_tEfNS_4arch4Sm80ELb1ELb0ELb1ELb0ELb0ELb0ELb1ELb1EEENS1_21CollectiveEpilogueFwdIS9_NS6_IJNS7_ILi1EEESF_SF_EEESA_SC_Li256ELb0ELb1ELb1ELb0EEENS1_30DynamicPersistentTileSchedulerILi256ELi256ELb1ELb1ELb0EEEEEEEEEvNT_6ParamsE,"",@"SHT_CUDA_INFO"
	.sectionflags	@""
	.align	4


	//----- nvinfo : EIATTR_CUDA_API_VERSION
	.align		4
        /*0000*/ 	.byte	0x04, 0x37
        /*0002*/ 	.short	(.L_108 - .L_107)
.L_107:
        /*0004*/ 	.word	0x00000082


	//----- nvinfo : EIATTR_KPARAM_INFO
	.align		4
.L_108:
        /*0008*/ 	.byte	0x04, 0x17
        /*000a*/ 	.short	(.L_110 - .L_109)
.L_109:
        /*000c*/ 	.word	0x00000000
        /*0010*/ 	.short	0x0000
        /*0012*/ 	.short	0x0000
        /*0014*/ 	.byte	0x00, 0xf0, 0xa1, 0x10


	//----- nvinfo : EIATTR_SPARSE_MMA_MASK
	.align		4
.L_110:
        /*0018*/ 	.byte	0x03, 0x50
        /*001a*/ 	.short	0x0000


	//----- nvinfo : EIATTR_MAXREG_COUNT
	.align		4
        /*001c*/ 	.byte	0x03, 0x1b
        /*001e*/ 	.short	0x00ff


	//----- nvinfo : EIATTR_MERCURY_ISA_VERSION
	.align		4
        /*0020*/ 	.byte	0x03, 0x5f
        /*0022*/ 	.short	0x0101


	//----- nvinfo : EIATTR_EXIT_INSTR_OFFSETS
	.align		4
        /*0024*/ 	.byte	0x04, 0x1c
        /*0026*/ 	.short	(.L_112 - .L_111)


	//   ....[0]....
.L_111:
        /*0028*/ 	.word	0x00000010


	//----- nvinfo : EIATTR_MAX_THREADS
	.align		4
.L_112:
        /*002c*/ 	.byte	0x04, 0x05
        /*002e*/ 	.short	(.L_114 - .L_113)
.L_113:
        /*0030*/ 	.word	0x00000100
        /*0034*/ 	.word	0x00000001
        /*0038*/ 	.word	0x00000001


	//----- nvinfo : EIATTR_CBANK_PARAM_SIZE
	.align		4
.L_114:
        /*003c*/ 	.byte	0x03, 0x19
        /*003e*/ 	.short	0x0428


	//----- nvinfo : EIATTR_PARAM_CBANK
	.align		4
        /*0040*/ 	.byte	0x04, 0x0a
        /*0042*/ 	.short	(.L_116 - .L_115)
	.align		4
.L_115:
        /*0044*/ 	.word	index@(.nv.constant0._ZN7cutlass13device_kernelIN5flash19enable_sm80_to_sm89INS1_16FlashAttnFwdSm80INS1_25CollectiveMainloopFwdSm80ILi8ELi1ELb1EN4cute5tupleIJNS5_1CILi128EEES8_S8_EEELi128ENS_6half_tEfNS_4arch4Sm80ELb1ELb0ELb1ELb0ELb0ELb0ELb1ELb1EEENS1_21CollectiveEpilogueFwdIS9_NS6_IJNS7_ILi1EEESF_SF_EEESA_SC_Li256ELb0ELb1ELb1ELb0EEENS1_30DynamicPersistentTileSchedulerILi256ELi256ELb1ELb1ELb0EEEEEEEEEvNT_6ParamsE)
        /*0048*/ 	.short	0x0210
        /*004a*/ 	.short	0x0428


	//----- nvinfo : EIATTR_SW_WAR
	.align		4
.L_116:
        /*004c*/ 	.byte	0x04, 0x36
        /*004e*/ 	.short	(.L_118 - .L_117)
.L_117:
        /*0050*/ 	.word	0x00000008
.L_118:


//--------------------- .nv.info._ZN7cutlass13device_kernelIN5flash19enable_sm80_to_sm89INS1_16FlashAttnFwdSm80INS1_25CollectiveMainloopFwdSm80ILi4ELi1ELb0EN4cute5tupleIJNS5_1CILi128EEENS7_ILi64EEES8_EEELi128ENS_6half_tEfNS_4arch4Sm80ELb0ELb0ELb1ELb0ELb0ELb0ELb1ELb1EEENS1_21CollectiveEpilogueFwdINS6_IJS8_S8_S9_EEENS6_IJNS7_ILi1EEESH_SH_EEESB_SD_Li128ELb0ELb1ELb1ELb0EEENS1_19SingleTileSchedulerILb0ELb1ELb1ELi128EEEEEEEEEvNT_6ParamsE --------------------------
	.section	.nv.info._ZN7cutlass13device_kernelIN5flash19enable_sm80_to_sm89INS1_16FlashAttnFwdSm80INS1_25CollectiveMainloopFwdSm80ILi4ELi1ELb0EN4cute5tupleIJNS5_1CILi128EEENS7_ILi64EEES8_EEELi128ENS_6half_tEfNS_4arch4Sm80ELb0ELb0ELb1ELb0ELb0ELb0ELb1ELb1EEENS1_21CollectiveEpilogueFwdINS6_IJS8_S8_S9_EEENS6_IJNS7_ILi1EEESH_SH_EEESB_SD_Li128ELb0ELb1ELb1ELb0EEENS1_19SingleTileSchedulerILb0ELb1ELb1ELi128EEEEEEEEEvNT_6ParamsE,"",@"SHT_CUDA_INFO"
	.sectionflags	@""
	.align	4


	//----- nvinfo : EIATTR_CUDA_API_VERSION
	.align		4
        /*0000*/ 	.byte	0x04, 0x37
        /*0002*/ 	.short	(.L_120 - .L_119)
.L_119:
        /*0004*/ 	.word	0x00000082


	//----- nvinfo : EIATTR_KPARAM_INFO
	.align		4
.L_120:
        /*0008*/ 	.byte	0x04, 0x17
        /*000a*/ 	.short	(.L_122 - .L_121)
.L_121:
        /*000c*/ 	.word	0x00000000
        /*0010*/ 	.short	0x0000
        /*0012*/ 	.short	0x0000
        /*0014*/ 	.byte	0x00, 0xf0, 0x61, 0x10


	//----- nvinfo : EIATTR_SPARSE_MMA_MASK
	.align		4
.L_122:
        /*0018*/ 	.byte	0x03, 0x50
        /*001a*/ 	.short	0x0000


	//----- nvinfo : EIATTR_MAXREG_COUNT
	.align		4
        /*001c*/ 	.byte	0x03, 0x1b
        /*001e*/ 	.short	0x00ff


	//----- nvinfo : EIATTR_MERCURY_ISA_VERSION
	.align		4
        /*0020*/ 	.byte	0x03, 0x5f
        /*0022*/ 	.short	0x0101


	//----- nvinfo : EIATTR_EXIT_INSTR_OFFSETS
	.align		4
        /*0024*/ 	.byte	0x04, 0x1c
        /*0026*/ 	.short	(.L_124 - .L_123)


	//   ....[0]....
.L_123:
        /*0028*/ 	.word	0x00000010


	//----- nvinfo : EIATTR_MAX_THREADS
	.align		4
.L_124:
        /*002c*/ 	.byte	0x04, 0x05
        /*002e*/ 	.short	(.L_126 - .L_125)
.L_125:
        /*0030*/ 	.word	0x00000080
        /*0034*/ 	.word	0x00000001
        /*0038*/ 	.word	0x00000001


	//----- nvinfo : EIATTR_CBANK_PARAM_SIZE
	.align		4
.L_126:
        /*003c*/ 	.byte	0x03, 0x19
        /*003e*/ 	.short	0x0418


	//----- nvinfo : EIATTR_PARAM_CBANK
	.align		4
        /*0040*/ 	.byte	0x04, 0x0a
        /*0042*/ 	.short	(.L_128 - .L_127)
	.align		4
.L_127:
        /*0044*/ 	.word	index@(.nv.constant0._ZN7cutlass13device_kernelIN5flash19enable_sm80_to_sm89INS1_16FlashAttnFwdSm80INS1_25CollectiveMainloopFwdSm80ILi4ELi1ELb0EN4cute5tupleIJNS5_1CILi128EEENS7_ILi64EEES8_EEELi128ENS_6half_tEfNS_4arch4Sm80ELb0ELb0ELb1ELb0ELb0ELb0ELb1ELb1EEENS1_21CollectiveEpilogueFwdINS6_IJS8_S8_S9_EEENS6_IJNS7_ILi1EEESH_SH_EEESB_SD_Li128ELb0ELb1ELb1ELb0EEENS1_19SingleTileSchedulerILb0ELb1ELb1ELi128EEEEEEEEEvNT_6ParamsE)
        /*0048*/ 	.short	0x0210
        /*004a*/ 	.short	0x0418


	//----- nvinfo : EIATTR_SW_WAR
	.align		4
.L_128:
        /*004c*/ 	.byte	0x04, 0x36
        /*004e*/ 	.short	(.L_130 - .L_129)
.L_129:
        /*0050*/ 	.word	0x00000008
.L_130:


//--------------------- .nv.info._ZN7cutlass13device_kernelIN5flash19enable_sm80_to_sm89INS1_16FlashAttnFwdSm80INS1_25CollectiveMainloopFwdSm80ILi8ELi1ELb1EN4cute5tupleIJNS5_1CILi128EEENS7_ILi112EEES8_EEELi128ENS_6half_tEfNS_4arch4Sm80ELb0ELb0ELb1ELb1ELb0ELb0ELb1ELb1EEENS1_21CollectiveEpilogueFwdINS6_IJS8_S8_S9_EEENS6_IJNS7_ILi1EEESH_SH_EEESB_SD_Li256ELb1ELb1ELb1ELb0EEENS1_36VarlenDynamicPersistentTileSchedulerILi128ELi112ELi256ELi256ELb1ELb1ELb0ELb0ELb1ELb1EEEEEEEEEvNT_6ParamsE --------------------------
	.section	.nv.info._ZN7cutlass13device_kernelIN5flash19enable_sm80_to_sm89INS1_16FlashAttnFwdSm80INS1_25CollectiveMainloopFwdSm80ILi8ELi1ELb1EN4cute5tupleIJNS5_1CILi128EEENS7_ILi112EEES8_EEELi128ENS_6half_tEfNS_4arch4Sm80ELb0ELb0ELb1ELb1ELb0ELb0ELb1ELb1EEENS1_21CollectiveEpilogueFwdINS6_IJS8_S8_S9_EEENS6_IJNS7_ILi1EEESH_SH_EEESB_SD_Li256ELb1ELb1ELb1ELb0EEENS1_36VarlenDynamicPersistentTileSchedulerILi128ELi112ELi256ELi256ELb1ELb1ELb0ELb0ELb1ELb1EEEEEEEEEvNT_6ParamsE,"",@"SHT_CUDA_INFO"
	.sectionflags	@""
	.align	4


	//----- nvinfo : EIATTR_CUDA_API_VERSION
	.align		4
        /*0000*/ 	.byte	0x04, 0x37
        /*0002*/ 	.short	(.L_132 - .L_131)
.L_131:
        /*0004*/ 	.word	0x00000082


	//----- nvinfo : EIATTR_KPARAM_INFO
	.align		4
.L_132:
        /*0008*/ 	.byte	0x04, 0x17
        /*000a*/ 	.short	(.L_134 - .L_133)
.L_133:
        /*000c*/ 	.word	0x00000000
        /*0010*/ 	.short	0x0000
        /*0012*/ 	.short	0x0000
        /*0014*/ 	.byte	0x00, 0xf0, 0xe1, 0x10


	//----- nvinfo : EIATTR_SPARSE_MMA_MASK
	.align		4
.L_134:
        /*0018*/ 	.byte	0x03, 0x50
        /*001a*/ 	.short	0x0000


	//----- nvinfo : EIATTR_MAXREG_COUNT
	.align		4
        /*001c*/ 	.byte	0x03, 0x1b
        /*001e*/ 	.short	0x00ff


	//----- nvinfo : EIATTR_MERCURY_ISA_VERSION
	.align		4
        /*0020*/ 	.byte	0x03, 0x5f
        /*0022*/ 	.short	0x0101


	//----- nvinfo : EIATTR_EXIT_INSTR_OFFSETS
	.align		4
        /*0024*/ 	.byte	0x04, 0x1c
        /*0026*/ 	.short	(.L_136 - .L_135)


	//   ....[0]....
.L_135:
        /*0028*/ 	.word	0x00000010


	//----- nvinfo : EIATTR_MAX_THREADS
	.align		4
.L_136:
        /*002c*/ 	.byte	0x04, 0x05
        /*002e*/ 	.short	(.L_138 - .L_137)
.L_137:
        /*0030*/ 	.word	0x00000100
        /*0034*/ 	.word	0x00000001
        /*0038*/ 	.word	0x00000001


	//----- nvinfo : EIATTR_CBANK_PARAM_SIZE
	.align		4
.L_138:
        /*003c*/ 	.byte	0x03, 0x19
        /*003e*/ 	.short	0x0438


	//----- nvinfo : EIATTR_PARAM_CBANK
	.align		4
        /*0040*/ 	.byte	0x04, 0x0a
        /*0042*/ 	.short	(.L_140 - .L_139)
	.align		4
.L_139:
        /*0044*/ 	.word	index@(.nv.constant0._ZN7cutlass13device_kernelIN5flash19enable_sm80_to_sm89INS1_16FlashAttnFwdSm80INS1_25CollectiveMainloopFwdSm80ILi8ELi1ELb1EN4cute5tupleIJNS5_1CILi128EEENS7_ILi112EEES8_EEELi128ENS_6half_tEfNS_4arch4Sm80ELb0ELb0ELb1ELb1ELb0ELb0ELb1ELb1EEENS1_21CollectiveEpilogueFwdINS6_IJS8_S8_S9_EEENS6_IJNS7_ILi1EEESH_SH_EEESB_SD_Li256ELb1ELb1ELb1ELb0EEENS1_36VarlenDynamicPersistentTileSchedulerILi128ELi112ELi256ELi256ELb1ELb1ELb0ELb0ELb1ELb1EEEEEEEEEvNT_6ParamsE)
        /*0048*/ 	.short	0x0210
        /*004a*/ 	.short	0x0438


	//----- nvinfo : EIATTR_SW_WAR
	.align		4
.L_140:
        /*004c*/ 	.byte	0x04, 0x36
        /*004e*/ 	.short	(.L_142 - .L_141)
.L_141:
        /*0050*/ 	.word	0x00000008
.L_142:


//--------------------- .nv.info._ZN7cutlass13device_kernelIN5flash19enable_sm80_to_sm89INS1_16FlashAttnFwdSm80INS1_25CollectiveMainloopFwdSm80ILi8ELi1ELb1EN4cute5tupleIJNS5_1CILi128EEENS7_ILi112EEES8_EEELi128ENS_6half_tEfNS_4arch4Sm80ELb0ELb0ELb1ELb1ELb0ELb1ELb1ELb1EEENS1_21CollectiveEpilogueFwdINS6_IJS8_S8_S9_EEENS6_IJNS7_ILi1EEESH_SH_EEESB_SD_Li256ELb1ELb1ELb1ELb0EEENS1_36VarlenDynamicPersistentTileSchedulerILi128ELi112ELi256ELi256ELb1ELb1ELb0ELb0ELb1ELb1EEEEEEEEEvNT_6ParamsE --------------------------
	.section	.nv.info._ZN7cutlass13device_kernelIN5flash19enable_sm80_to_sm89INS1_16FlashAttnFwdSm80INS1_25CollectiveMainloopFwdSm80ILi8ELi1ELb1EN4cute5tupleIJNS5_1CILi128EEENS7_ILi112EEES8_EEELi128ENS_6half_tEfNS_4arch4Sm80ELb0ELb0ELb1ELb1ELb0ELb1ELb1ELb1EEENS1_21CollectiveEpilogueFwdINS6_IJS8_S8_S9_EEENS6_IJNS7_ILi1EEESH_SH_EEESB_SD_Li256ELb1ELb1ELb1ELb0EEENS1_36VarlenDynamicPersistentTileSchedulerILi128ELi112ELi256ELi256ELb1ELb1ELb0ELb0ELb1ELb1EEEEEEEEEvNT_6ParamsE,"",@"SHT_CUDA_INFO"
	.sectionflags	@""
	.align	4


	//----- nvinfo : EIATTR_CUDA_API_VERSION
	.align		4
        /*0000*/ 	.byte	0x04, 0x37
        /*0002*/ 	.short	(.L_144 - .L_143)
.L_143:
        /*0004*/ 	.word	0x00000082


	//----- nvinfo : EIATTR_KPARAM_INFO
	.align		4
.L_144:
        /*0008*/ 	.byte	0x04, 0x17
        /*000a*/ 	.short	(.L_146 - .L_145)
.L_145:
        /*000c*/ 	.word	0x00000000
        /*0010*/ 	.short	0x0000
        /*0012*/ 	.short	0x0000
        /*0014*/ 	.byte	0x00, 0xf0, 0xe1, 0x10


	//----- nvinfo : EIATTR_SPARSE_MMA_MASK
	.align		4
.L_146:
        /*0018*/ 	.byte	0x03, 0x50
        /*001a*/ 	.short	0x0000


	//----- nvinfo : EIATTR_MAXREG_COUNT
	.align		4
        /*001c*/ 	.byte	0x03, 0x1b
        /*001e*/ 	.short	0x00ff


	//----- nvinfo : EIATTR_MERCURY_ISA_VERSION
	.align		4
        /*0020*/ 	.byte	0x03, 0x5f
        /*0022*/ 	.short	0x0101


	//----- nvinfo : EIATTR_EXIT_INSTR_OFFSETS
	.align		4
        /*0024*/ 	.byte	0x04, 0x1c
        /*0026*/ 	.short	(.L_148 - .L_147)


	//   ....[0]....
.L_147:
        /*0028*/ 	.word	0x00000010


	//----- nvinfo : EIATTR_MAX_THREADS
	.align		4
.L_148:
        /*002c*/ 	.byte	0x04, 0x05
        /*002e*/ 	.short	(.L_150 - .L_149)
.L_149:
        /*0030*/ 	.word	0x00000100
        /*0034*/ 	.word	0x00000001
        /*0038*/ 	.word	0x00000001


	//----- nvinfo : EIATTR_CBANK_PARAM_SIZE
	.align		4
.L_150:
        /*003c*/ 	.byte	0x03, 0x19
        /*003e*/ 	.short	0x0438


	//----- nvinfo : EIATTR_PARAM_CBANK
	.align		4
        /*0040*/ 	.byte	0x04, 0x0a
        /*0042*/ 	.short	(.L_152 - .L_151)
	.align		4
.L_151:
        /*0044*/ 	.word	index@(.nv.constant0._ZN7cutlass13device_kernelIN5flash19enable_sm80_to_sm89INS1_16FlashAttnFwdSm80INS1_25CollectiveMainloopFwdSm80ILi8ELi1ELb1EN4cute5tupleIJNS5_1CILi128EEENS7_ILi112EEES8_EEELi128ENS_6half_tEfNS_4arch4Sm80ELb0ELb0ELb1ELb1ELb0ELb1ELb1ELb1EEENS1_21CollectiveEpilogueFwdINS6_IJS8_S8_S9_EEENS6_IJNS7_ILi1EEESH_SH_EEESB_SD_Li256ELb1ELb1ELb1ELb0EEENS1_36VarlenDynamicPersistentTileSchedulerILi128ELi112ELi256ELi256ELb1ELb1ELb0ELb0ELb1ELb1EEEEEEEEEvNT_6ParamsE)
        /*0048*/ 	.short	0x0210
        /*004a*/ 	.short	0x0438


	//----- nvinfo : EIATTR_SW_WAR
	.align		4
.L_152:
        /*004c*/ 	.byte	0x04, 0x36
        /*004e*/ 	.short	(.L_154 - .L_153)
.L_153:
        /*0050*/ 	.word	0x00000008
.L_154:


//--------------------- .nv.info._ZN7cutlass13device_kernelIN5flash19enable_sm80_to_sm89INS1_16FlashAttnFwdSm80INS1_25CollectiveMainloopFwdSm80ILi4ELi1ELb0EN4cute5tupleIJNS5_1CILi128EEENS7_ILi48EEES8_EEELi128ENS_6half_tEfNS_4arch4Sm80ELb0ELb1ELb1ELb0ELb0ELb0ELb1ELb1EEENS1_21CollectiveEpilogueFwdINS6_IJS8_S8_S9_EEENS6_IJNS7_ILi1EEESH_SH_EEESB_SD_Li128ELb0ELb1ELb1ELb0EEENS1_19SingleTileSchedulerILb0ELb1ELb1ELi128EEEEEEEEEvNT_6ParamsE --------------------------
	.section	.nv.info._ZN7cutlass13device_kernelIN5flash19enable_sm80_to_sm89INS1_16FlashAttnFwdSm80INS1_25CollectiveMainloopFwdSm80ILi4ELi1ELb0EN4cute5tupleIJNS5_1CILi128EEENS7_ILi48EEES8_EEELi128ENS_6half_tEfNS_4arch4Sm80ELb0ELb1ELb1ELb0ELb0ELb0ELb1ELb1EEENS1_21CollectiveEpilogueFwdINS6_IJS8_S8_S9_EEENS6_IJNS7_ILi1EEESH_SH_EEESB_SD_Li128ELb0ELb1ELb1ELb0EEENS1_19SingleTileSchedulerILb0ELb1ELb1ELi128EEEEEEEEEvNT_6ParamsE,"",@"SHT_CUDA_INFO"
	.sectionflags	@""
	.align	4


	//----- nvinfo : EIATTR_CUDA_API_VERSION
	.align		4
        /*0000*/ 	.byte	0x04, 0x37
        /*0002*/ 	.short	(.L_156 - .L_155)
.L_155:
        /*0004*/ 	.word	0x00000082


	//----- nvinfo : EIATTR_KPARAM_INFO
	.align		4
.L_156:
        /*0008*/ 	.byte	0x04, 0x17
        /*000a*/ 	.short	(.L_158 - .L_157)
.L_157:
        /*000c*/ 	.word	0x00000000
        /*0010*/ 	.short	0x0000
        /*0012*/ 	.short	0x0000
        /*0014*/ 	.byte	0x00, 0xf0, 0x61, 0x10


	//----- nvinfo : EIATTR_SPARSE_MMA_MASK
	.align		4
.L_158:
        /*0018*/ 	.byte	0x03, 0x50
        /*001a*/ 	.short	0x0000


	//----- nvinfo : EIATTR_MAXREG_COUNT
	.align		4
        /*001c*/ 	.byte	0x03, 0x1b
        /*001e*/ 	.short	0x00ff


	//----- nvinfo : EIATTR_MERCURY_ISA_VERSION
	.align		4
        /*0020*/ 	.byte	0x03, 0x5f
        /*0022*/ 	.short	0x0101


	//----- nvinfo : EIATTR_EXIT_INSTR_OFFSETS
	.align		4
        /*0024*/ 	.byte	0x04, 0x1c
        /*0026*/ 	.short	(.L_160 - .L_159)


	//   ....[0]....
.L_159:
        /*0028*/ 	.word	0x00000010


	//----- nvinfo : EIATTR_MAX_THREADS
	.align		4
.L_160:
        /*002c*/ 	.byte	0x04, 0x05
        /*002e*/ 	.short	(.L_162 - .L_161)
.L_161:
        /*0030*/ 	.word	0x00000080
        /*0034*/ 	.word	0x00000001
        /*0038*/ 	.word	0x00000001


	//----- nvinfo : EIATTR_CBANK_PARAM_SIZE
	.align		4
.L_162:
        /*003c*/ 	.byte	0x03, 0x19
        /*003e*/ 	.short	0x0418


	//----- nvinfo : EIATTR_PARAM_CBANK
	.align		4
        /*0040*/ 	.byte	0x04, 0x0a
        /*0042*/ 	.short	(.L_164 - .L_163)
	.align		4
.L_163:
        /*0044*/ 	.word	index@(.nv.constant0._ZN7cutlass13device_kernelIN5flash19enable_sm80_to_sm89INS1_16FlashAttnFwdSm80INS1_25CollectiveMainloopFwdSm80ILi4ELi1ELb0EN4cute5tupleIJNS5_1CILi128EEENS7_ILi48EEES8_EEELi128ENS_6half_tEfNS_4arch4Sm80ELb0ELb1ELb1ELb0ELb0ELb0ELb1ELb1EEENS1_21CollectiveEpilogueFwdINS6_IJS8_S8_S9_EEENS6_IJNS7_ILi1EEESH_SH_EEESB_SD_Li128ELb0ELb1ELb1ELb0EEENS1_19SingleTileSchedulerILb0ELb1ELb1ELi128EEEEEEEEEvNT_6ParamsE)
        /*0048*/ 	.short	0x0210
        /*004a*/ 	.short	0x0418


	//----- nvinfo : EIATTR_SW_WAR
	.align		4
.L_164:
        /*004c*/ 	.byte	0x04, 0x36
        /*004e*/ 	.short	(.L_166 - .L_165)
.L_165:
        /*0050*/ 	.word	0x00000008
.L_166:


//--------------------- .nv.info._ZN7cutlass13device_kernelIN5flash19enable_sm80_to_sm89INS1_16FlashAttnFwdSm80INS1_25CollectiveMainloopFwdSm80ILi8ELi1ELb1EN4cute5tupleIJNS5_1CILi128EEENS7_ILi96EEES8_EEELi128ENS_6half_tEfNS_4arch4Sm80ELb0ELb1ELb1ELb1ELb0ELb0ELb1ELb1EEENS1_21CollectiveEpilogueFwdINS6_IJS8_S8_S9_EEENS6_IJNS7_ILi1EEESH_SH_EEESB_SD_Li256ELb1ELb1ELb1ELb0EEENS1_36VarlenDynamicPersistentTileSchedulerILi128ELi96ELi256ELi256ELb1ELb1ELb0ELb1ELb0ELb1EEEEEEEEEvNT_6ParamsE --------------------------
	.section	.nv.info._ZN7cutlass13device_kernelIN5flash19enable_sm80_to_sm89INS1_16FlashAttnFwdSm80INS1_25CollectiveMainloopFwdSm80ILi8ELi1ELb1EN4cute5tupleIJNS5_1CILi128EEENS7_ILi96EEES8_EEELi128ENS_6half_tEfNS_4arch4Sm80ELb0ELb1ELb1ELb1ELb0ELb0ELb1ELb1EEENS1_21CollectiveEpilogueFwdINS6_IJS8_S8_S9_EEENS6_IJNS7_ILi1EEESH_SH_EEESB_SD_Li256ELb1ELb1ELb1ELb0EEENS1_36VarlenDynamicPersistentTileSchedulerILi128ELi96ELi256ELi256ELb1ELb1ELb0ELb1ELb0ELb1EEEEEEEEEvNT_6ParamsE,"",@"SHT_CUDA_INFO"
	.sectionflags	@""
	.align	4


	//----- nvinfo : EIATTR_CUDA_API_VERSION
	.align		4
        /*0000*/ 	.byte	0x04, 0x37
        /*0002*/ 	.short	(.L_168 - .L_167)
.L_167:
        /*0004*/ 	.word	0x00000082


	//----- nvinfo : EIATTR_KPARAM_INFO
	.align		4
.L_168:
        /*0008*/ 	.byte	0x04, 0x17
        /*000a*/ 	.short	(.L_170 - .L_169)
.L_169:
        /*000c*/ 	.word	0x00000000
        /*0010*/ 	.short	0x0000
        /*0012*/ 	.short	0x0000
        /*0014*/ 	.byte	0x00, 0xf0, 0xe1, 0x10


	//----- nvinfo : EIATTR_SPARSE_MMA_MASK
	.align		4
.L_170:
        /*0018*/ 	.byte	0x03, 0x50
        /*001a*/ 	.short	0x0000


	//----- nvinfo : EIATTR_MAXREG_COUNT
	.align		4
        /*001c*/ 	.byte	0x03, 0x1b
        /*001e*/ 	.short	0x00ff


	//----- nvinfo : EIATTR_MERCURY_ISA_VERSION
	.align		4
        /*0020*/ 	.byte	0x03, 0x5f
        /*0022*/ 	.short	0x0101


	//----- nvinfo : EIATTR_EXIT_INSTR_OFFSETS
	.align		4
        /*0024*/ 	.byte	0x04, 0x1c
        /*0026*/ 	.short	(.L_172 - .L_171)


	//   ....[0]....
.L_171:
        /*0028*/ 	.word	0x00000010


	//----- nvinfo : EIATTR_MAX_THREADS
	.align		4
.L_172:
        /*002c*/ 	.byte	0x04, 0x05
        /*002e*/ 	.short	(.L_174 - .L_173)
.L_173:
        /*0030*/ 	.word	0x00000100
        /*0034*/ 	.word	0x00000001
        /*0038*/ 	.word	0x00000001


	//----- nvinfo : EIATTR_CBANK_PARAM_SIZE
	.align		4
.L_174:
        /*003c*/ 	.byte	0x03, 0x19
        /*003e*/ 	.short	0x0438


	//----- nvinfo : EIATTR_PARAM_CBANK
	.align		4
        /*0040*/ 	.byte	0x04, 0x0a
        /*0042*/ 	.short	(.L_176 - .L_175)
	.align		4
.L_175:
        /*0044*/ 	.word	index@(.nv.constant0._ZN7cutlass13device_kernelIN5flash19enable_sm80_to_sm89INS1_16FlashAttnFwdSm80INS1_25CollectiveMainloopFwdSm80ILi8ELi1ELb1EN4cute5tupleIJNS5_1CILi128EEENS7_ILi96EEES8_EEELi128ENS_6half_tEfNS_4arch4Sm80ELb0ELb1ELb1ELb1ELb0ELb0ELb1ELb1EEENS1_21CollectiveEpilogueFwdINS6_IJS8_S8_S9_EEENS6_IJNS7_ILi1EEESH_SH_EEESB_SD_Li256ELb1ELb1ELb1ELb0EEENS1_36VarlenDynamicPersistentTileSchedulerILi128ELi96ELi256ELi256ELb1ELb1ELb0ELb1ELb0ELb1EEEEEEEEEvNT_6ParamsE)
        /*0048*/ 	.short	0x0210
        /*004a*/ 	.short	0x0438


	//----- nvinfo : EIATTR_SW_WAR
	.align		4
.L_176:
        /*004c*/ 	.byte	0x04, 0x36
        /*004e*/ 	.short	(.L_178 - .L_177)
.L_177:
        /*0050*/ 	.word	0x00000008
.L_178:


//--------------------- .nv.info._ZN7cutlass13device_kernelIN5flash19enable_sm80_to_sm89INS1_16FlashAttnFwdSm80INS1_25CollectiveMainloopFwdSm80ILi8ELi1ELb1EN4cute5tupleIJNS5_1CILi128EEENS7_ILi96EEES8_EEELi128ENS_6half_tEfNS_4arch4Sm80ELb0ELb1ELb1ELb1ELb0ELb1ELb1ELb1EEENS1_21CollectiveEpilogueFwdINS6_IJS8_S8_S9_EEENS6_IJNS7_ILi1EEESH_SH_EEESB_SD_Li256ELb1ELb1ELb1ELb0EEENS1_36VarlenDynamicPersistentTileSchedulerILi128ELi96ELi256ELi256ELb1ELb1ELb0ELb1ELb0ELb1EEEEEEEEEvNT_6ParamsE --------------------------
	.section	.nv.info._ZN7cutlass13device_kernelIN5flash19enable_sm80_to_sm89INS1_16FlashAttnFwdSm80INS1_25CollectiveMainloopFwdSm80ILi8ELi1ELb1EN4cute5tupleIJNS5_1CILi128EEENS7_ILi96EEES8_EEELi128ENS_6half_tEfNS_4arch4Sm80ELb0ELb1ELb1ELb1ELb0ELb1ELb1ELb1EEENS1_21CollectiveEpilogueFwdINS6_IJS8_S8_S9_EEENS6_IJNS7_ILi1EEESH_SH_EEESB_SD_Li256ELb1ELb1ELb1ELb0EEENS1_36VarlenDynamicPersistentTileSchedulerILi128ELi96ELi256ELi256ELb1ELb1ELb0ELb1ELb0ELb1EEEEEEEEEvNT_6ParamsE,"",@"SHT_CUDA_INFO"
	.sectionflags	@""
	.align	4


	//----- nvinfo : EIATTR_CUDA_API_VERSION
	.align		4
        /*0000*/ 	.byte	0x04, 0x37
        /*0002*/ 	.short	(.L_180 - .L_179)
.L_179:
        /*0004*/ 	.word	0x00000082


	//----- nvinfo : EIATTR_KPARAM_INFO
	.align		4
.L_180:
        /*0008*/ 	.byte	0x04, 0x17
        /*000a*/ 	.short	(.L_182 - .L_181)
.L_181:
        /*000c*/ 	.word	0x00000000
        /*0010*/ 	.short	0x0000
        /*0012*/ 	.short	0x0000
        /*0014*/ 	.byte	0x00, 0xf0, 0xe1, 0x10


	//----- nvinfo : EIATTR_SPARSE_MMA_MASK
	.align		4
.L_182:
        /*0018*/ 	.byte	0x03, 0x50
        /*001a*/ 	.short	0x0000


	//----- nvinfo : EIATTR_MAXREG_COUNT
	.align		4
        /*001c*/ 	.byte	0x03, 0x1b
        /*001e*/ 	.short	0x00ff


	//----- nvinfo : EIATTR_MERCURY_ISA_VERSION
	.align		4
        /*0020*/ 	.byte	0x03, 0x5f
        /*0022*/ 	.short	0x0101


	//----- nvinfo : EIATTR_EXIT_INSTR_OFFSETS
	.align		4
        /*0024*/ 	.byte	0x04, 0x1c
        /*0026*/ 	.short	(.L_184 - .L_183)


	//   ....[0]....
.L_183:
        /*0028*/ 	.word	0x00000010


	//----- nvinfo : EIATTR_MAX_THREADS
	.align		4
.L_184:
        /*002c*/ 	.byte	0x04, 0x05
        /*002e*/ 	.short	(.L_186 - .L_185)
.L_185:
        /*0030*/ 	.word	0x00000100
        /*0034*/ 	.word	0x00000001
        /*0038*/ 	.word	0x00000001


	//----- nvinfo : EIATTR_CBANK_PARAM_SIZE
	.align		4
.L_186:
        /*003c*/ 	.byte	0x03, 0x19
        /*003e*/ 	.short	0x0438


	//----- nvinfo : EIATTR_PARAM_CBANK
	.align		4
        /*0040*/ 	.byte	0x04, 0x0a
        /*0042*/ 	.short	(.L_188 - .L_187)
	.align		4
.L_187:
        /*0044*/ 	.word	index@(.nv.constant0._ZN7cutlass13device_kernelIN5flash19enable_sm80_to_sm89INS1_16FlashAttnFwdSm80INS1_25CollectiveMainloopFwdSm80ILi8ELi1ELb1EN4cute5tupleIJNS5_1CILi128EEENS7_ILi96EEES8_EEELi128ENS_6half_tEfNS_4arch4Sm80ELb0ELb1ELb1ELb1ELb0ELb1ELb1ELb1EEENS1_21CollectiveEpilogueFwdINS6_IJS8_S8_S9_EEENS6_IJNS7_ILi1EEESH_SH_EEESB_SD_Li256ELb1ELb1ELb1ELb0EEENS1_36VarlenDynamicPersistentTileSchedulerILi128ELi96ELi256ELi256ELb1ELb1ELb0ELb1ELb0ELb1EEEEEEEEEvNT_6ParamsE)
        /*0048*/ 	.short	0x0210
        /*004a*/ 	.short	0x0438


	//----- nvinfo : EIATTR_SW_WAR
	.align		4
.L_188:
        /*004c*/ 	.byte	0x04, 0x36
        /*004e*/ 	.short	(.L_190 - .L_189)
.L_189:
        /*0050*/ 	.word	0x00000008
.L_190:


//--------------------- .nv.info._ZN7cutlass13device_kernelIN5flash19enable_sm80_to_sm89INS1_16FlashAttnFwdSm80INS1_25CollectiveMainloopFwdSm80ILi4ELi1ELb0EN4cute5tupleIJNS5_1CILi128EEENS7_ILi64EEES8_EEELi128ENS_6half_tEfNS_4arch4Sm80ELb1ELb0ELb1ELb0ELb0ELb0ELb1ELb1EEENS1_21CollectiveEpilogueFwdINS6_IJS8_S8_S9_EEENS6_IJNS7_ILi1EEESH_SH_EEESB_SD_Li128ELb0ELb1ELb1ELb0EEENS1_30DynamicPersistentTileSchedulerILi128ELi128ELb1ELb1ELb0EEEEEEEEEvNT_6ParamsE --------------------------
	.section	.nv.info._ZN7cutlass13device_kernelIN5flash19enable_sm80_to_sm89INS1_16FlashAttnFwdSm80INS1_25CollectiveMainloopFwdSm80ILi4ELi1ELb0EN4cute5tupleIJNS5_1CILi128EEENS7_ILi64EEES8_EEELi128ENS_6half_tEfNS_4arch4Sm80ELb1ELb0ELb1ELb0ELb0ELb0ELb1ELb1EEENS1_21CollectiveEpilogueFwdINS6_IJS8_S8_S9_EEENS6_IJNS7_ILi1EEESH_SH_EEESB_SD_Li128ELb0ELb1ELb1ELb0EEENS1_30DynamicPersistentTileSchedulerILi128ELi128ELb1ELb1ELb0EEEEEEEEEvNT_6ParamsE,"",@"SHT_CUDA_INFO"
	.sectionflags	@""
	.align	4


	//----- nvinfo : EIATTR_CUDA_API_VERSION
	.align		4
        /*0000*/ 	.byte	0x04, 0x37
        /*0002*/ 	.short	(.L_192 - .L_191)
.L_191:
        /*0004*/ 	.word	0x00000082


	//----- nvinfo : EIATTR_KPARAM_INFO
	.align		4
.L_192:
        /*0008*/ 	.byte	0x04, 0x17
        /*000a*/ 	.short	(.L_194 - .L_193)
.L_193:
        /*000c*/ 	.word	0x00000000
        /*0010*/ 	.short	0x0000
        /*0012*/ 	.short	0x0000
        /*0014*/ 	.byte	0x00, 0xf0, 0xa1, 0x10


	//----- nvinfo : EIATTR_SPARSE_MMA_MASK
	.align		4
.L_194:
        /*0018*/ 	.byte	0x03, 0x50
        /*001a*/ 	.short	0x0000


	//----- nvinfo : EIATTR_MAXREG_COUNT
	.align		4
        /*001c*/ 	.byte	0x03, 0x1b
        /*001e*/ 	.short	0x00ff


	//----- nvinfo : EIATTR_MERCURY_ISA_VERSION
	.align		4
        /*0020*/ 	.byte	0x03, 0x5f
        /*0022*/ 	.short	0x0101


	//----- nvinfo : EIATTR_EXIT_INSTR_OFFSETS
	.align		4
        /*0024*/ 	.byte	0x04, 0x1c
        /*0026*/ 	.short	(.L_196 - .L_195)


	//   ....[0]....
.L_195:
        /*0028*/ 	.word	0x00000010


	//----- nvinfo : EIATTR_MAX_THREADS
	.align		4
.L_196:
        /*002c*/ 	.byte	0x04, 0x05
        /*002e*/ 	.short	(.L_198 - .L_197)
.L_197:
        /*0030*/ 	.word	0x00000080
        /*0034*/ 	.word	0x00000001
        /*0038*/ 	.word	0x00000001


	//----- nvinfo : EIATTR_CBANK_PARAM_SIZE
	.align		4
.L_198:
        /*003c*/ 	.byte	0x03, 0x19
        /*003e*/ 	.short	0x0428


	//----- nvinfo : EIATTR_PARAM_CBANK
	.align		4
        /*0040*/ 	.byte	0x04, 0x0a
        /*0042*/ 	.short	(.L_200 - .L_199)
	.align		4
.L_199:
        /*0044*/ 	.word	index@(.nv.constant0._ZN7cutlass13device_kernelIN5flash19enable_sm80_to_sm89INS1_16FlashAttnFwdSm80INS1_25CollectiveMainloopFwdSm80ILi4ELi1ELb0EN4cute5tupleIJNS5_1CILi128EEENS7_ILi64EEES8_EEELi128ENS_6half_tEfNS_4arch4Sm80ELb1ELb0ELb1ELb0ELb0ELb0ELb1ELb1EEENS1_21CollectiveEpilogueFwdINS6_IJS8_S8_S9_EEENS6_IJNS7_ILi1EEESH_SH_EEESB_SD_Li128ELb0ELb1ELb1ELb0EEENS1_30DynamicPersistentTileSchedulerILi128ELi128ELb1ELb1ELb0EEEEEEEEEvNT_6ParamsE)
        /*0048*/ 	.short	0x0210
        /*004a*/ 	.short	0x0428


	//----- nvinfo : EIATTR_SW_WAR
	.align		4
.L_200:
        /*004c*/ 	.byte	0x04, 0x36
        /*004e*/ 	.short	(.L_202 - .L_201)
.L_201:
        /*0050*/ 	.word	0x00000008
.L_202:


//--------------------- .nv.info._ZN7cutlass13device_kernelIN5flash19enable_sm80_to_sm89INS1_16FlashAttnFwdSm80INS1_25CollectiveMainloopFwdSm80ILi8ELi1ELb1EN4cute5tupleIJNS5_1CILi128EEENS7_ILi112EEES8_EEELi128ENS_6half_tEfNS_4arch4Sm80ELb1ELb0ELb1ELb1ELb0ELb0ELb1ELb1EEENS1_21CollectiveEpilogueFwdINS6_IJS8_S8_S9_EEENS6_IJNS7_ILi1EEESH_SH_EEESB_SD_Li256ELb1ELb1ELb1ELb0EEENS1_36VarlenDynamicPersistentTileSchedulerILi128ELi112ELi256ELi256ELb1ELb1ELb0ELb1ELb1ELb1EEEEEEEEEvNT_6ParamsE --------------------------
	.section	.nv.info._ZN7cutlass13device_kernelIN5flash19enable_sm80_to_sm89INS1_16FlashAttnFwdSm80INS1_25CollectiveMainloopFwdSm80ILi8ELi1ELb1EN4cute5tupleIJNS5_1CILi128EEENS7_ILi112EEES8_EEELi128ENS_6half_tEfNS_4arch4Sm80ELb1ELb0ELb1ELb1ELb0ELb0ELb1ELb1EEENS1_21CollectiveEpilogueFwdINS6_IJS8_S8_S9_EEENS6_IJNS7_ILi1EEESH_SH_EEESB_SD_Li256ELb1ELb1ELb1ELb0EEENS1_36VarlenDynamicPersistentTileSchedulerILi128ELi112ELi256ELi256ELb1ELb1ELb0ELb1ELb1ELb1EEEEEEEEEvNT_6ParamsE,"",@"SHT_CUDA_INFO"
	.sectionflags	@""
	.align	4


	//----- nvinfo : EIATTR_CUDA_API_VERSION
	.align		4
        /*0000*/ 	.byte	0x04, 0x37
        /*0002*/ 	.short	(.L_204 - .L_203)
.L_203:
        /*0004*/ 	.word	0x00000082


	//----- nvinfo : EIATTR_KPARAM_INFO
	.align		4
.L_204:
        /*0008*/ 	.byte	0x04, 0x17
        /*000a*/ 	.short	(.L_206 - .L_205)
.L_205:
        /*000c*/ 	.word	0x00000000
        /*0010*/ 	.short	0x0000
        /*0012*/ 	.short	0x0000
        /*0014*/ 	.byte	0x00, 0xf0, 0xe1, 0x10


	//----- nvinfo : EIATTR_SPARSE_MMA_MASK
	.align		4
.L_206:
        /*0018*/ 	.byte	0x03, 0x50
        /*001a*/ 	.short	0x0000


	//----- nvinfo : EIATTR_MAXREG_COUNT
	.align		4
        /*001c*/ 	.byte	0x03, 0x1b
        /*001e*/ 	.short	0x00ff


	//----- nvinfo : EIATTR_MERCURY_ISA_VERSION
	.align		4
        /*0020*/ 	.byte	0x03, 0x5f
        /*0022*/ 	.short	0x0101


	//----- nvinfo : EIATTR_EXIT_INSTR_OFFSETS
	.align		4
        /*0024*/ 	.byte	0x04, 0x1c
        /*0026*/ 	.short	(.L_208 - .L_207)


	//   ....[0]....
.L_207:
        /*0028*/ 	.word	0x00000010


	//----- nvinfo : EIATTR_MAX_THREADS
	.align		4
.L_208:
        /*002c*/ 	.byte	0x04, 0x05
        /*002e*/ 	.short	(.L_210 - .L_209)
.L_209:
        /*0030*/ 	.word	0x00000100
        /*0034*/ 	.word	0x00000001
        /*0038*/ 	.word	0x00000001


	//----- nvinfo : EIATTR_CBANK_PARAM_SIZE
	.align		4
.L_210:
        /*003c*/ 	.byte	0x03, 0x19
        /*003e*/ 	.short	0x0438


	//----- nvinfo : EIATTR_PARAM_CBANK
	.align		4
        /*0040*/ 	.byte	0x04, 0x0a
        /*0042*/ 	.short	(.L_212 - .L_211)
	.align		4
.L_211:
        /*0044*/ 	.word	index@(.nv.constant0._ZN7cutlass13device_kernelIN5flash19enable_sm80_to_sm89INS1_16FlashAttnFwdSm80INS1_25CollectiveMainloopFwdSm80ILi8ELi1ELb1EN4cute5tupleIJNS5_1CILi128EEENS7_ILi112EEES8_EEELi128ENS_6half_tEfNS_4arch4Sm80ELb1ELb0ELb1ELb1ELb0ELb0ELb1ELb1EEENS1_21CollectiveEpilogueFwdINS6_IJS8_S8_S9_EEENS6_IJNS7_ILi1EEESH_SH_EEESB_SD_Li256ELb1ELb1ELb1ELb0EEENS1_36VarlenDynamicPersistentTileSchedulerILi128ELi112ELi256ELi256ELb1ELb1ELb0ELb1ELb1ELb1EEEEEEEEEvNT_6ParamsE)
        /*0048*/ 	.short	0x0210
        /*004a*/ 	.short	0x0438


	//----- nvinfo : EIATTR_SW_WAR
	.align		4
.L_212:
        /*004c*/ 	.byte	0x04, 0x36
        /*004e*/ 	.short	(.L_214 - .L_213)
.L_213:
        /*0050*/ 	.word	0x00000008
.L_214:


//--------------------- .nv.info._ZN7cutlass13device_kernelIN5flash19enable_sm80_to_sm89INS1_16FlashAttnFwdSm80INS1_25CollectiveMainloopFwdSm80ILi8ELi1ELb1EN4cute5tupleIJNS5_1CILi128EEENS7_ILi112EEES8_EEELi128ENS_6half_tEfNS_4arch4Sm80ELb1ELb0ELb1ELb1ELb0ELb1ELb1ELb1EEENS1_21CollectiveEpilogueFwdINS6_IJS8_S8_S9_EEENS6_IJNS7_ILi1EEESH_SH_EEESB_SD_Li256ELb1ELb1ELb1ELb0EEENS1_36VarlenDynamicPersistentTileSchedulerILi128ELi112ELi256ELi256ELb1ELb1ELb0ELb1ELb1ELb1EEEEEEEEEvNT_6ParamsE --------------------------
	.section	.nv.info._ZN7cutlass13device_kernelIN5flash19enable_sm80_to_sm89INS1_16FlashAttnFwdSm80INS1_25CollectiveMainloopFwdSm80ILi8ELi1ELb1EN4cute5tupleIJNS5_1CILi128EEENS7_ILi112EEES8_EEELi128ENS_6half_tEfNS_4arch4Sm80ELb1ELb0ELb1ELb1ELb0ELb1ELb1ELb1EEENS1_21CollectiveEpilogueFwdINS6_IJS8_S8_S9_EEENS6_IJNS7_ILi1EEESH_SH_EEESB_SD_Li256ELb1ELb1ELb1ELb0EEENS1_36VarlenDynamicPersistentTileSchedulerILi128ELi112ELi256ELi256ELb1ELb1ELb0ELb1ELb1ELb1EEEEEEEEEvNT_6ParamsE,"",@"SHT_CUDA_INFO"
	.sectionflags	@""
	.align	4


	//----- nvinfo : EIATTR_CUDA_API_VERSION
	.align		4
        /*0000*/ 	.byte	0x04, 0x37
        /*0002*/ 	.short	(.L_216 - .L_215)
.L_215:
        /*0004*/ 	.word	0x00000082


	//----- nvinfo : EIATTR_KPARAM_INFO
	.align		4
.L_216:
        /*0008*/ 	.byte	0x04, 0x17
        /*000a*/ 	.short	(.L_218 - .L_217)
.L_217:
        /*000c*/ 	.word	0x00000000
        /*0010*/ 	.short	0x0000
        /*0012*/ 	.short	0x0000
        /*0014*/ 	.byte	0x00, 0xf0, 0xe1, 0x10


	//----- nvinfo : EIATTR_SPARSE_MMA_MASK
	.align		4
.L_218:
        /*0018*/ 	.byte	0x03, 0x50
        /*001a*/ 	.short	0x0000


	//----- nvinfo : EIATTR_MAXREG_COUNT
	.align		4
        /*001c*/ 	.byte	0x03, 0x1b
        /*001e*/ 	.short	0x00ff


	//----- nvinfo : EIATTR_MERCURY_ISA_VERSION
	.align		4
        /*0020*/ 	.byte	0x03, 0x5f
        /*0022*/ 	.short	0x0101


	//----- nvinfo : EIATTR_EXIT_INSTR_OFFSETS
	.align		4
        /*0024*/ 	.byte	0x04, 0x1c
        /*0026*/ 	.short	(.L_220 - .L_219)


	//   ....[0]....
.L_219:
        /*0028*/ 	.word	0x00000010


	//----- nvinfo : EIATTR_MAX_THREADS
	.align		4
.L_220:
        /*002c*/ 	.byte	0x04, 0x05
        /*002e*/ 	.short	(.L_222 - .L_221)
.L_221:
        /*0030*/ 	.word	0x00000100
        /*0034*/ 	.word	0x00000001
        /*0038*/ 	.word	0x00000001


	//----- nvinfo : EIATTR_CBANK_PARAM_SIZE
	.align		4
.L_222:
        /*003c*/ 	.byte	0x03, 0x19
        /*003e*/ 	.short	0x0438


	//----- nvinfo : EIATTR_PARAM_CBANK
	.align		4
        /*0040*/ 	.byte	0x04, 0x0a
        /*0042*/ 	.short	(.L_224 - .L_223)
	.align		4
.L_223:
        /*0044*/ 	.word	index@(.nv.constant0._ZN7cutlass13device_kernelIN5flash19enable_sm80_to_sm89INS1_16FlashAttnFwdSm80INS1_25CollectiveMainloopFwdSm80ILi8ELi1ELb1EN4cute5tupleIJNS5_1CILi128EEENS7_ILi112EEES8_EEELi128ENS_6half_tEfNS_4arch4Sm80ELb1ELb0ELb1ELb1ELb0ELb1ELb1ELb1EEENS1_21CollectiveEpilogueFwdINS6_IJS8_S8_S9_EEENS6_IJNS7_ILi1EEESH_SH_EEESB_SD_Li256ELb1ELb1ELb1ELb0EEENS1_36VarlenDynamicPersistentTileSchedulerILi128ELi112ELi256ELi256ELb1ELb1ELb0ELb1ELb1ELb1EEEEEEEEEvNT_6ParamsE)
        /*0048*/ 	.short	0x0210
        /*004a*/ 	.short	0x0438


	//----- nvinfo : EIATTR_SW_WAR
	.align		4
.L_224:
        /*004c*/ 	.byte	0x04, 0x36
        /*004e*/ 	.short	(.L_226 - .L_225)
.L_225:
        /*0050*/ 	.word	0x00000008
.L_226:


//--------------------- .nv.callgraph             --------------------------
	.section	.nv.callgraph,"",@"SHT_CUDA_CALLGRAPH"
	.align	4
	.sectionentsize	8
	.align		4
        /*0000*/ 	.word	0x00000000
	.align		4
        /*0004*/ 	.word	0xffffffff
	.align		4
        /*0008*/ 	.word	0x00000000
	.align		4
        /*000c*/ 	.word	0xfffffffe
	.align		4
        /*0010*/ 	.word	0x00000000
	.align		4
        /*0014*/ 	.word	0xfffffffd
	.align		4
        /*0018*/ 	.word	0x00000000
	.align		4
        /*001c*/ 	.word	0xfffffffc


//--------------------- .nv.constant4             --------------------------
	.section	.nv.constant4,"a",@progbits
	.align	8
	.align		8
.nv.constant4:
        /*0000*/ 	.dword	_ZN80_INTERNAL_280a4de0_44_flash_fwd_hdim128_fp16_split_softcap_sm80_cu_1f2e7571_39974cuda3std3__45__cpo5beginE
	.align		8
        /*0008*/ 	.dword	_ZN80_INTERNAL_280a4de0_44_flash_fwd_hdim128_fp16_split_softcap_sm80_cu_1f2e7571_39974cuda3std3__45__cpo3endE
	.align		8
        /*0010*/ 	.dword	_ZN80_INTERNAL_280a4de0_44_flash_fwd_hdim128_fp16_split_softcap_sm80_cu_1f2e7571_39974cuda3std3__45__cpo6cbeginE
	.align		8
        /*0018*/ 	.dword	_ZN80_INTERNAL_280a4de0_44_flash_fwd_hdim128_fp16_split_softcap_sm80_cu_1f2e7571_39974cuda3std3__45__cpo4cendE
	.align		8
        /*0020*/ 	.dword	_ZN80_INTERNAL_280a4de0_44_flash_fwd_hdim128_fp16_split_softcap_sm80_cu_1f2e7571_39974cuda3std3__482_GLOBAL__N__280a4de0_44_flash_fwd_hdim128_fp16_split_softcap_sm80_cu_1f2e7571_39976ignoreE
	.align		8
        /*0028*/ 	.dword	_ZN80_INTERNAL_280a4de0_44_flash_fwd_hdim128_fp16_split_softcap_sm80_cu_1f2e7571_39974cuda3std3__419piecewise_constructE
	.align		8
        /*0030*/ 	.dword	_ZN80_INTERNAL_280a4de0_44_flash_fwd_hdim128_fp16_split_softcap_sm80_cu_1f2e7571_39974cuda3std3__48in_placeE
	.align		8
        /*0038*/ 	.dword	_ZN80_INTERNAL_280a4de0_44_flash_fwd_hdim128_fp16_split_softcap_sm80_cu_1f2e7571_39974cuda3std6ranges3__45__cpo4swapE
	.align		8
        /*0040*/ 	.dword	_ZN80_INTERNAL_280a4de0_44_flash_fwd_hdim128_fp16_split_softcap_sm80_cu_1f2e7571_39974cuda3std6ranges3__45__cpo9iter_moveE
	.align		8
        /*0048*/ 	.dword	_ZN80_INTERNAL_280a4de0_44_flash_fwd_hdim128_fp16_split_softcap_sm80_cu_1f2e7571_39974cute7productE
	.align		8
        /*0050*/ 	.dword	_ZN80_INTERNAL_280a4de0_44_flash_fwd_hdim128_fp16_split_softcap_sm80_cu_1f2e7571_39974cute1_E


//--------------------- .text._ZN7cutlass13device_kernelIN5flash19enable_sm80_to_sm89INS1_16FlashAttnFwdSm80INS1_25CollectiveMainloopFwdSm80ILi8ELi1ELb1EN4cute5tupleIJNS5_1CILi128EEES8_S8_EEELi128ENS_6half_tEfNS_4arch4Sm80ELb0ELb0ELb1ELb0ELb0ELb0ELb1ELb1EEENS1_21CollectiveEpilogueFwdIS9_NS6_IJNS7_ILi1EEESF_SF_EEESA_SC_Li256ELb0ELb1ELb1ELb0EEENS1_19SingleTileSchedulerILb0ELb1ELb1ELi128EEEEEEEEEvNT_6ParamsE --------------------------
	.section	.text._ZN7cutlass13device_kernelIN5flash19enable_sm80_to_sm89INS1_16FlashAttnFwdSm80INS1_25CollectiveMainloopFwdSm80ILi8ELi1ELb1EN4cute5tupleIJNS5_1CILi128EEES8_S8_EEELi128ENS_6half_tEfNS_4arch4Sm80ELb0ELb0ELb1ELb0ELb0ELb0ELb1ELb1EEENS1_21CollectiveEpilogueFwdIS9_NS6_IJNS7_ILi1EEESF_SF_EEESA_SC_Li256ELb0ELb1ELb1ELb0EEENS1_19SingleTileSchedulerILb0ELb1ELb1ELi128EEEEEEEEEvNT_6ParamsE,"ax",@progbits
	.align	128
.text._ZN7cutlass13device_kernelIN5flash19enable_sm80_to_sm89INS1_16FlashAttnFwdSm80INS1_25CollectiveMainloopFwdSm80ILi8ELi1ELb1EN4cute5tupleIJNS5_1CILi128EEES8_S8_EEELi128ENS_6half_tEfNS_4arch4Sm80ELb0ELb0ELb1ELb0ELb0ELb0ELb1ELb1EEENS1_21CollectiveEpilogueFwdIS9_NS6_IJNS7_ILi1EEESF_SF_EEESA_SC_Li256ELb0ELb1ELb1ELb0EEENS1_19SingleTileSchedulerILb0ELb1ELb1ELi128EEEEEEEEEvNT_6ParamsE:
        .type           _ZN7cutlass13device_kernelIN5flash19enable_sm80_to_sm89INS1_16FlashAttnFwdSm80INS1_25CollectiveMainloopFwdSm80ILi8ELi1ELb1EN4cute5tupleIJNS5_1CILi128EEES8_S8_EEELi128ENS_6half_tEfNS_4arch4Sm80ELb0ELb0ELb1ELb0ELb0ELb0ELb1ELb1EEENS1_21CollectiveEpilogueFwdIS9_NS6_IJNS7_ILi1EEESF_SF_EEESA_SC_Li256ELb0ELb1ELb1ELb0EEENS1_19SingleTileSchedulerILb0ELb1ELb1ELi128EEEEEEEEEvNT_6ParamsE,@function
        .size           _ZN7cutlass13device_kernelIN5flash19enable_sm80_to_sm89INS1_16FlashAttnFwdSm80INS1_25CollectiveMainloopFwdSm80ILi8ELi1ELb1EN4cute5tupleIJNS5_1CILi128EEES8_S8_EEELi128ENS_6half_tEfNS_4arch4Sm80ELb0ELb0ELb1ELb0ELb0ELb0ELb1ELb1EEENS1_21CollectiveEpilogueFwdIS9_NS6_IJNS7_ILi1EEESF_SF_EEESA_SC_Li256ELb0ELb1ELb1ELb0EEENS1_19SingleTileSchedulerILb0ELb1ELb1ELi128EEEEEEEEEvNT_6ParamsE,(.L_x_12 - _ZN7cutlass13device_kernelIN5flash19enable_sm80_to_sm89INS1_16FlashAttnFwdSm80INS1_25CollectiveMainloopFwdSm80ILi8ELi1ELb1EN4cute5tupleIJNS5_1CILi128EEES8_S8_EEELi128ENS_6half_tEfNS_4arch4Sm80ELb0ELb0ELb1ELb0ELb0ELb0ELb1ELb1EEENS1_21CollectiveEpilogueFwdIS9_NS6_IJNS7_ILi1EEESF_SF_EEESA_SC_Li256ELb0ELb1ELb1ELb0EEENS1_19SingleTileSchedulerILb0ELb1ELb1ELi128EEEEEEEEEvNT_6ParamsE)
        .other          _ZN7cutlass13device_kernelIN5flash19enable_sm80_to_sm89INS1_16FlashAttnFwdSm80INS1_25CollectiveMainloopFwdSm80ILi8ELi1ELb1EN4cute5tupleIJNS5_1CILi128EEES8_S8_EEELi128ENS_6half_tEfNS_4arch4Sm80ELb0ELb0ELb1ELb0ELb0ELb0ELb1ELb1EEENS1_21CollectiveEpilogueFwdIS9_NS6_IJNS7_ILi1EEESF_SF_EEESA_SC_Li256ELb0ELb1ELb1ELb0EEENS1_19SingleTileSchedulerILb0ELb1ELb1ELi128EEEEEEEEEvNT_6ParamsE,@"STO_CUDA_ENTRY STV_DEFAULT"
_ZN7cutlass13device_kernelIN5flash19enable_sm80_to_sm89INS1_16FlashAttnFwdSm80INS1_25CollectiveMainloopFwdSm80ILi8ELi1ELb1EN4cute5tupleIJNS5_1CILi128EEES8_S8_EEELi128ENS_6half_tEfNS_4arch4Sm80ELb0ELb0ELb1ELb0ELb0ELb0ELb1ELb1EEENS1_21CollectiveEpilogueFwdIS9_NS6_IJNS7_ILi1EEESF_SF_EEESA_SC_Li256ELb0ELb1ELb1ELb0EEENS1_19SingleTileSchedulerILb0ELb1ELb1ELi128EEEEEEEEEvNT_6ParamsE:
[----:B------:R-:W-:Y:S01]  /*0000*/  LDC R1, c[0x0][0x28] ;  /* 0x00000a00ff017b82 */ /* 0x000fe20000000800 */
[----:B------:R-:W-:Y:S05]  /*0010*/  EXIT ;  /* 0x000000000000794d */ /* 0x000fea0003800000 */
.L_x_0:
[----:B------:R-:W-:-:S00]  /*0020*/  BRA `(.L_x_0) ;  /* 0xfffffffc00fc7947 */ /* 0x000fc0000383ffff */
[----:B------:R-:W-:-:S00]  /*0030*/  NOP ;  /* 0x0000000000007918 */ /* 0x000fc00000000000 */
        /* <DEDUP_REMOVED lines=12> */
.L_x_12:


//--------------------- .text._ZN7cutlass13device_kernelIN5flash19enable_sm80_to_sm89INS1_16FlashAttnFwdSm80INS1_25CollectiveMainloopFwdSm80ILi8ELi1ELb1EN4cute5tupleIJNS5_1CILi128EEENS7_ILi96EEES8_EEELi128ENS_6half_tEfNS_4arch4Sm80ELb0ELb1ELb1ELb0ELb0ELb0ELb1ELb1EEENS1_21CollectiveEpilogueFwdINS6_IJS8_S8_S9_EEENS6_IJNS7_ILi1EEESH_SH_EEESB_SD_Li256ELb0ELb1ELb1ELb0EEENS1_19SingleTileSchedulerILb0ELb1ELb1ELi128EEEEEEEEEvNT_6ParamsE --------------------------
	.section	.text._ZN7cutlass13device_kernelIN5flash19enable_sm80_to_sm89INS1_16FlashAttnFwdSm80INS1_25CollectiveMainloopFwdSm80ILi8ELi1ELb1EN4cute5tupleIJNS5_1CILi128EEENS7_ILi96EEES8_EEELi128ENS_6half_tEfNS_4arch4Sm80ELb0ELb1ELb1ELb0ELb0ELb0ELb1ELb1EEENS1_21CollectiveEpilogueFwdINS6_IJS8_S8_S9_EEENS6_IJNS7_ILi1EEESH_SH_EEESB_SD_Li256ELb0ELb1ELb1ELb0EEENS1_19SingleTileSchedulerILb0ELb1ELb1ELi128EEEEEEEEEvNT_6ParamsE,"ax",@progbits
	.align	128
.text._ZN7cutlass13device_kernelIN5flash19enable_sm80_to_sm89INS1_16FlashAttnFwdSm80INS1_25CollectiveMainloopFwdSm80ILi8ELi1ELb1EN4cute5tupleIJNS5_1CILi128EEENS7_ILi96EEES8_EEELi128ENS_6half_tEfNS_4arch4Sm80ELb0ELb1ELb1ELb0ELb0ELb0ELb1ELb1EEENS1_21CollectiveEpilogueFwdINS6_IJS8_S8_S9_EEENS6_IJNS7_ILi1EEESH_SH_EEESB_SD_Li256ELb0ELb1ELb1ELb0EEENS1_19SingleTileSchedulerILb0ELb1ELb1ELi128EEEEEEEEEvNT_6ParamsE:
        .type           _ZN7cutlass13device_kernelIN5flash19enable_sm80_to_sm89INS1_16FlashAttnFwdSm80INS1_25CollectiveMainloopFwdSm80ILi8ELi1ELb1EN4cute5tupleIJNS5_1CILi128EEENS7_ILi96EEES8_EEELi128ENS_6half_tEfNS_4arch4Sm80ELb0ELb1ELb1ELb0ELb0ELb0ELb1ELb1EEENS1_21CollectiveEpilogueFwdINS6_IJS8_S8_S9_EEENS6_IJNS7_ILi1EEESH_SH_EEESB_SD_Li256ELb0ELb1ELb1ELb0EEENS1_19SingleTileSchedulerILb0ELb1ELb1ELi128EEEEEEEEEvNT_6ParamsE,@function
        .size           _ZN7cutlass13device_kernelIN5flash19enable_sm80_to_sm89INS1_16FlashAttnFwdSm80INS1_25CollectiveMainloopFwdSm80ILi8ELi1ELb1EN4cute5tupleIJNS5_1CILi128EEENS7_ILi96EEES8_EEELi128ENS_6half_tEfNS_4arch4Sm80ELb0ELb1ELb1ELb0ELb0ELb0ELb1ELb1EEENS1_21CollectiveEpilogueFwdINS6_IJS8_S8_S9_EEENS6_IJNS7_ILi1EEESH_SH_EEESB_SD_Li256ELb0ELb1ELb1ELb0EEENS1_19SingleTileSchedulerILb0ELb1ELb1ELi128EEEEEEEEEvNT_6ParamsE,(.L_x_13 - _ZN7cutlass13device_kernelIN5flash19enable_sm80_to_sm89INS1_16FlashAttnFwdSm80INS1_25CollectiveMainloopFwdSm80ILi8ELi1ELb1EN4cute5tupleIJNS5_1CILi128EEENS7_ILi96EEES8_EEELi128ENS_6half_tEfNS_4arch4Sm80ELb0ELb1ELb1ELb0ELb0ELb0ELb1ELb1EEENS1_21CollectiveEpilogueFwdINS6_IJS8_S8_S9_EEENS6_IJNS7_ILi1EEESH_SH_EEESB_SD_Li256ELb0ELb1ELb1ELb0EEENS1_19SingleTileSchedulerILb0ELb1ELb1ELi128EEEEEEEEEvNT_6ParamsE)
        .other          _ZN7cutlass13device_kernelIN5flash19enable_sm80_to_sm89INS1_16FlashAttnFwdSm80INS1_25CollectiveMainloopFwdSm80ILi8ELi1ELb1EN4cute5tupleIJNS5_1CILi128EEENS7_ILi96EEES8_EEELi128ENS_6half_tEfNS_4arch4Sm80ELb0ELb1ELb1ELb0ELb0ELb0ELb1ELb1EEENS1_21CollectiveEpilogueFwdINS6_IJS8_S8_S9_EEENS6_IJNS7_ILi1EEESH_SH_EEESB_SD_Li256ELb0ELb1ELb1ELb0EEENS1_19SingleTileSchedulerILb0ELb1ELb1ELi128EEEEEEEEEvNT_6ParamsE,@"STO_CUDA_ENTRY STV_DEFAULT"
_ZN7cutlass13device_kernelIN5flash19enable_sm80_to_sm89INS1_16FlashAttnFwdSm80INS1_25CollectiveMainloopFwdSm80ILi8ELi1ELb1EN4cute5tupleIJNS5_1CILi128EEENS7_ILi96EEES8_EEELi128ENS_6half_tEfNS_4arch4Sm80ELb0ELb1ELb1ELb0ELb0ELb0ELb1ELb1EEENS1_21CollectiveEpilogueFwdINS6_IJS8_S8_S9_EEENS6_IJNS7_ILi1EEESH_SH_EEESB_SD_Li256ELb0ELb1ELb1ELb0EEENS1_19SingleTileSchedulerILb0ELb1ELb1ELi128EEEEEEEEEvNT_6ParamsE:
[----:B------:R-:W-:Y:S01]  /*0000*/  LDC R1, c[0x0][0x28] ;  /* 0x00000a00ff017b82 */ /* 0x000fe20000000800 */
[----:B------:R-:W-:Y:S05]  /*0010*/  EXIT ;  /* 0x000000000000794d */ /* 0x000fea0003800000 */
.L_x_1:
        /* <DEDUP_REMOVED lines=14> */
.L_x_13:


//--------------------- .text._ZN7cutlass13device_kernelIN5flash19enable_sm80_to_sm89INS1_16FlashAttnFwdSm80INS1_25CollectiveMainloopFwdSm80ILi8ELi1ELb1EN4cute5tupleIJNS5_1CILi128EEES8_S8_EEELi128ENS_6half_tEfNS_4arch4Sm80ELb1ELb0ELb1ELb0ELb0ELb0ELb1ELb1EEENS1_21CollectiveEpilogueFwdIS9_NS6_IJNS7_ILi1EEESF_SF_EEESA_SC_Li256ELb0ELb1ELb1ELb0EEENS1_30DynamicPersistentTileSchedulerILi256ELi256ELb1ELb1ELb0EEEEEEEEEvNT_6ParamsE --------------------------
	.section	.text._ZN7cutlass13device_kernelIN5flash19enable_sm80_to_sm89INS1_16FlashAttnFwdSm80INS1_25CollectiveMainloopFwdSm80ILi8ELi1ELb1EN4cute5tupleIJNS5_1CILi128EEES8_S8_EEELi128ENS_6half_tEfNS_4arch4Sm80ELb1ELb0ELb1ELb0ELb0ELb0ELb1ELb1EEENS1_21CollectiveEpilogueFwdIS9_NS6_IJNS7_ILi1EEESF_SF_EEESA_SC_Li256ELb0ELb1ELb1ELb0EEENS1_30DynamicPersistentTileSchedulerILi256ELi256ELb1ELb1ELb0EEEEEEEEEvNT_6ParamsE,"ax",@progbits
	.align	128
.text._ZN7cutlass13device_kernelIN5flash19enable_sm80_to_sm89INS1_16FlashAttnFwdSm80INS1_25CollectiveMainloopFwdSm80ILi8ELi1ELb1EN4cute5tupleIJNS5_1CILi128EEES8_S8_EEELi128ENS_6half_tEfNS_4arch4Sm80ELb1ELb0ELb1ELb0ELb0ELb0ELb1ELb1EEENS1_21CollectiveEpilogueFwdIS9_NS6_IJNS7_ILi1EEESF_SF_EEESA_SC_Li256ELb0ELb1ELb1ELb0EEENS1_30DynamicPersistentTileSchedulerILi256ELi256ELb1ELb1ELb0EEEEEEEEEvNT_6ParamsE:
        .type           _ZN7cutlass13device_kernelIN5flash19enable_sm80_to_sm89INS1_16FlashAttnFwdSm80INS1_25CollectiveMainloopFwdSm80ILi8ELi1ELb1EN4cute5tupleIJNS5_1CILi128EEES8_S8_EEELi128ENS_6half_tEfNS_4arch4Sm80ELb1ELb0ELb1ELb0ELb0ELb0ELb1ELb1EEENS1_21CollectiveEpilogueFwdIS9_NS6_IJNS7_ILi1EEESF_SF_EEESA_SC_Li256ELb0ELb1ELb1ELb0EEENS1_30DynamicPersistentTileSchedulerILi256ELi256ELb1ELb1ELb0EEEEEEEEEvNT_6ParamsE,@function
        .size           _ZN7cutlass13device_kernelIN5flash19enable_sm80_to_sm89INS1_16FlashAttnFwdSm80INS1_25CollectiveMainloopFwdSm80ILi8ELi1ELb1EN4cute5tupleIJNS5_1CILi128EEES8_S8_EEELi128ENS_6half_tEfNS_4arch4Sm80ELb1ELb0ELb1ELb0ELb0ELb0ELb1ELb1EEENS1_21CollectiveEpilogueFwdIS9_NS6_IJNS7_ILi1EEESF_SF_EEESA_SC_Li256ELb0ELb1ELb1ELb0EEENS1_30DynamicPersistentTileSchedulerILi256ELi256ELb1ELb1ELb0EEEEEEEEEvNT_6ParamsE,(.L_x_14 - _ZN7cutlass13device_kernelIN5flash19enable_sm80_to_sm89INS1_16FlashAttnFwdSm80INS1_25CollectiveMainloopFwdSm80ILi8ELi1ELb1EN4cute5tupleIJNS5_1CILi128EEES8_S8_EEELi128ENS_6half_tEfNS_4arch4Sm80ELb1ELb0ELb1ELb0ELb0ELb0ELb1ELb1EEENS1_21CollectiveEpilogueFwdIS9_NS6_IJNS7_ILi1EEESF_SF_EEESA_SC_Li256ELb0ELb1ELb1ELb0EEENS1_30DynamicPersistentTileSchedulerILi256ELi256ELb1ELb1ELb0EEEEEEEEEvNT_6ParamsE)
        .other          _ZN7cutlass13device_kernelIN5flash19enable_sm80_to_sm89INS1_16FlashAttnFwdSm80INS1_25CollectiveMainloopFwdSm80ILi8ELi1ELb1EN4cute5tupleIJNS5_1CILi128EEES8_S8_EEELi128ENS_6half_tEfNS_4arch4Sm80ELb1ELb0ELb1ELb0ELb0ELb0ELb1ELb1EEENS1_21CollectiveEpilogueFwdIS9_NS6_IJNS7_ILi1EEESF_SF_EEESA_SC_Li256ELb0ELb1ELb1ELb0EEENS1_30DynamicPersistentTileSchedulerILi256ELi256ELb1ELb1ELb0EEEEEEEEEvNT_6ParamsE,@"STO_CUDA_ENTRY STV_DEFAULT"
_ZN7cutlass13device_kernelIN5flash19enable_sm80_to_sm89INS1_16FlashAttnFwdSm80INS1_25CollectiveMainloopFwdSm80ILi8ELi1ELb1EN4cute5tupleIJNS5_1CILi128EEES8_S8_EEELi128ENS_6half_tEfNS_4arch4Sm80ELb1ELb0ELb1ELb0ELb0ELb0ELb1ELb1EEENS1_21CollectiveEpilogueFwdIS9_NS6_IJNS7_ILi1EEESF_SF_EEESA_SC_Li256ELb0ELb1ELb1ELb0EEENS1_30DynamicPersistentTileSchedulerILi256ELi256ELb1ELb1ELb0EEEEEEEEEvNT_6ParamsE:
[----:B------:R-:W-:Y:S01]  /*0000*/  LDC R1, c[0x0][0x28] ;  /* 0x00000a00ff017b82 */ /* 0x000fe20000000800 */
[----:B------:R-:W-:Y:S05]  /*0010*/  EXIT ;  /* 0x000000000000794d */ /* 0x000fea0003800000 */
.L_x_2:
        /* <DEDUP_REMOVED lines=14> */
.L_x_14:


//--------------------- .text._ZN7cutlass13device_kernelIN5flash19enable_sm80_to_sm89INS1_16FlashAttnFwdSm80INS1_25CollectiveMainloopFwdSm80ILi4ELi1ELb0EN4cute5tupleIJNS5_1CILi128EEENS7_ILi64EEES8_EEELi128ENS_6half_tEfNS_4arch4Sm80ELb0ELb0ELb1ELb0ELb0ELb0ELb1ELb1EEENS1_21CollectiveEpilogueFwdINS6_IJS8_S8_S9_EEENS6_IJNS7_ILi1EEESH_SH_EEESB_SD_Li128ELb0ELb1ELb1ELb0EEENS1_19SingleTileSchedulerILb0ELb1ELb1ELi128EEEEEEEEEvNT_6ParamsE --------------------------
	.section	.text._ZN7cutlass13device_kernelIN5flash19enable_sm80_to_sm89INS1_16FlashAttnFwdSm80INS1_25CollectiveMainloopFwdSm80ILi4ELi1ELb0EN4cute5tupleIJNS5_1CILi128EEENS7_ILi64EEES8_EEELi128ENS_6half_tEfNS_4arch4Sm80ELb0ELb0ELb1ELb0ELb0ELb0ELb1ELb1EEENS1_21CollectiveEpilogueFwdINS6_IJS8_S8_S9_EEENS6_IJNS7_ILi1EEESH_SH_EEESB_SD_Li128ELb0ELb1ELb1ELb0EEENS1_19SingleTileSchedulerILb0ELb1ELb1ELi128EEEEEEEEEvNT_6ParamsE,"ax",@progbits
	.align	128
.text._ZN7cutlass13device_kernelIN5flash19enable_sm80_to_sm89INS1_16FlashAttnFwdSm80INS1_25CollectiveMainloopFwdSm80ILi4ELi1ELb0EN4cute5tupleIJNS5_1CILi128EEENS7_ILi64EEES8_EEELi128ENS_6half_tEfNS_4arch4Sm80ELb0ELb0ELb1ELb0ELb0ELb0ELb1ELb1EEENS1_21CollectiveEpilogueFwdINS6_IJS8_S8_S9_EEENS6_IJNS7_ILi1EEESH_SH_EEESB_SD_Li128ELb0ELb1ELb1ELb0EEENS1_19SingleTileSchedulerILb0ELb1ELb1ELi128EEEEEEEEEvNT_6ParamsE:
        .type           _ZN7cutlass13device_kernelIN5flash19enable_sm80_to_sm89INS1_16FlashAttnFwdSm80INS1_25CollectiveMainloopFwdSm80ILi4ELi1ELb0EN4cute5tupleIJNS5_1CILi128EEENS7_ILi64EEES8_EEELi128ENS_6half_tEfNS_4arch4Sm80ELb0ELb0ELb1ELb0ELb0ELb0ELb1ELb1EEENS1_21CollectiveEpilogueFwdINS6_IJS8_S8_S9_EEENS6_IJNS7_ILi1EEESH_SH_EEESB_SD_Li128ELb0ELb1ELb1ELb0EEENS1_19SingleTileSchedulerILb0ELb1ELb1ELi128EEEEEEEEEvNT_6ParamsE,@function
        .size           _ZN7cutlass13device_kernelIN5flash19enable_sm80_to_sm89INS1_16FlashAttnFwdSm80INS1_25CollectiveMainloopFwdSm80ILi4ELi1ELb0EN4cute5tupleIJNS5_1CILi128EEENS7_ILi64EEES8_EEELi128ENS_6half_tEfNS_4arch4Sm80ELb0ELb0ELb1ELb0ELb0ELb0ELb1ELb1EEENS1_21CollectiveEpilogueFwdINS6_IJS8_S8_S9_EEENS6_IJNS7_ILi1EEESH_SH_EEESB_SD_Li128ELb0ELb1ELb1ELb0EEENS1_19SingleTileSchedulerILb0ELb1ELb1ELi128EEEEEEEEEvNT_6ParamsE,(.L_x_15 - _ZN7cutlass13device_kernelIN5flash19enable_sm80_to_sm89INS1_16FlashAttnFwdSm80INS1_25CollectiveMainloopFwdSm80ILi4ELi1ELb0EN4cute5tupleIJNS5_1CILi128EEENS7_ILi64EEES8_EEELi128ENS_6half_tEfNS_4arch4Sm80ELb0ELb0ELb1ELb0ELb0ELb0ELb1ELb1EEENS1_21CollectiveEpilogueFwdINS6_IJS8_S8_S9_EEENS6_IJNS7_ILi1EEESH_SH_EEESB_SD_Li128ELb0ELb1ELb1ELb0EEENS1_19SingleTileSchedulerILb0ELb1ELb1ELi128EEEEEEEEEvNT_6ParamsE)
        .other          _ZN7cutlass13device_kernelIN5flash19enable_sm80_to_sm89INS1_16FlashAttnFwdSm80INS1_25CollectiveMainloopFwdSm80ILi4ELi1ELb0EN4cute5tupleIJNS5_1CILi128EEENS7_ILi64EEES8_EEELi128ENS_6half_tEfNS_4arch4Sm80ELb0ELb0ELb1ELb0ELb0ELb0ELb1ELb1EEENS1_21CollectiveEpilogueFwdINS6_IJS8_S8_S9_EEENS6_IJNS7_ILi1EEESH_SH_EEESB_SD_Li128ELb0ELb1ELb1ELb0EEENS1_19SingleTileSchedulerILb0ELb1ELb1ELi128EEEEEEEEEvNT_6ParamsE,@"STO_CUDA_ENTRY STV_DEFAULT"
_ZN7cutlass13device_kernelIN5flash19enable_sm80_to_sm89INS1_16FlashAttnFwdSm80INS1_25CollectiveMainloopFwdSm80ILi4ELi1ELb0EN4cute5tupleIJNS5_1CILi128EEENS7_ILi64EEES8_EEELi128ENS_6half_tEfNS_4arch4Sm80ELb0ELb0ELb1ELb0ELb0ELb0ELb1ELb1EEENS1_21CollectiveEpilogueFwdINS6_IJS8_S8_S9_EEENS6_IJNS7_ILi1EEESH_SH_EEESB_SD_Li128ELb0ELb1ELb1ELb0EEENS1_19SingleTileSchedulerILb0ELb1ELb1ELi128EEEEEEEEEvNT_6ParamsE:
[----:B------:R-:W-:Y:S01]  /*0000*/  LDC R1, c[0x0][0x28] ;  /* 0x00000a00ff017b82 */ /* 0x000fe20000000800 */
[----:B------:R-:W-:Y:S05]  /*0010*/  EXIT ;  /* 0x000000000000794d */ /* 0x000fea0003800000 */
.L_x_3:
        /* <DEDUP_REMOVED lines=14> */
.L_x_15:


//--------------------- .text._ZN7cutlass13device_kernelIN5flash19enable_sm80_to_sm89INS1_16FlashAttnFwdSm80INS1_25CollectiveMainloopFwdSm80ILi8ELi1ELb1EN4cute5tupleIJNS5_1CILi128EEENS7_ILi112EEES8_EEELi128ENS_6half_tEfNS_4arch4Sm80ELb0ELb0ELb1ELb1ELb0ELb0ELb1ELb1EEENS1_21CollectiveEpilogueFwdINS6_IJS8_S8_S9_EEENS6_IJNS7_ILi1EEESH_SH_EEESB_SD_Li256ELb1ELb1ELb1ELb0EEENS1_36VarlenDynamicPersistentTileSchedulerILi128ELi112ELi256ELi256ELb1ELb1ELb0ELb0ELb1ELb1EEEEEEEEEvNT_6ParamsE --------------------------
	.section	.text._ZN7cutlass13device_kernelIN5flash19enable_sm80_to_sm89INS1_16FlashAttnFwdSm80INS1_25CollectiveMainloopFwdSm80ILi8ELi1ELb1EN4cute5tupleIJNS5_1CILi128EEENS7_ILi112EEES8_EEELi128ENS_6half_tEfNS_4arch4Sm80ELb0ELb0ELb1ELb1ELb0ELb0ELb1ELb1EEENS1_21CollectiveEpilogueFwdINS6_IJS8_S8_S9_EEENS6_IJNS7_ILi1EEESH_SH_EEESB_SD_Li256ELb1ELb1ELb1ELb0EEENS1_36VarlenDynamicPersistentTileSchedulerILi128ELi112ELi256ELi256ELb1ELb1ELb0ELb0ELb1ELb1EEEEEEEEEvNT_6ParamsE,"ax",@progbits
	.align	128
.text._ZN7cutlass13device_kernelIN5flash19enable_sm80_to_sm89INS1_16FlashAttnFwdSm80INS1_25CollectiveMainloopFwdSm80ILi8ELi1ELb1EN4cute5tupleIJNS5_1CILi128EEENS7_ILi112EEES8_EEELi128ENS_6half_tEfNS_4arch4Sm80ELb0ELb0ELb1ELb1ELb0ELb0ELb1ELb1EEENS1_21CollectiveEpilogueFwdINS6_IJS8_S8_S9_EEENS6_IJNS7_ILi1EEESH_SH_EEESB_SD_Li256ELb1ELb1ELb1ELb0EEENS1_36VarlenDynamicPersistentTileSchedulerILi128ELi112ELi256ELi256ELb1ELb1ELb0ELb0ELb1ELb1EEEEEEEEEvNT_6ParamsE:
        .type           _ZN7cutlass13device_kernelIN5flash19enable_sm80_to_sm89INS1_16FlashAttnFwdSm80INS1_25CollectiveMainloopFwdSm80ILi8ELi1ELb1EN4cute5tupleIJNS5_1CILi128EEENS7_ILi112EEES8_EEELi128ENS_6half_tEfNS_4arch4Sm80ELb0ELb0ELb1ELb1ELb0ELb0ELb1ELb1EEENS1_21CollectiveEpilogueFwdINS6_IJS8_S8_S9_EEENS6_IJNS7_ILi1EEESH_SH_EEESB_SD_Li256ELb1ELb1ELb1ELb0EEENS1_36VarlenDynamicPersistentTileSchedulerILi128ELi112ELi256ELi256ELb1ELb1ELb0ELb0ELb1ELb1EEEEEEEEEvNT_6ParamsE,@function
        .size           _ZN7cutlass13device_kernelIN5flash19enable_sm80_to_sm89INS1_16FlashAttnFwdSm80INS1_25CollectiveMainloopFwdSm80ILi8ELi1ELb1EN4cute5tupleIJNS5_1CILi128EEENS7_ILi112EEES8_EEELi128ENS_6half_tEfNS_4arch4Sm80ELb0ELb0ELb1ELb1ELb0ELb0ELb1ELb1EEENS1_21CollectiveEpilogueFwdINS6_IJS8_S8_S9_EEENS6_IJNS7_ILi1EEESH_SH_EEESB_SD_Li256ELb1ELb1ELb1ELb0EEENS1_36VarlenDynamicPersistentTileSchedulerILi128ELi112ELi256ELi256ELb1ELb1ELb0ELb0ELb1ELb1EEEEEEEEEvNT_6ParamsE,(.L_x_16 - _ZN7cutlass13device_kernelIN5flash19enable_sm80_to_sm89INS1_16FlashAttnFwdSm80INS1_25CollectiveMainloopFwdSm80ILi8ELi1ELb1EN4cute5tupleIJNS5_1CILi128EEENS7_ILi112EEES8_EEELi128ENS_6half_tEfNS_4arch4Sm80ELb0ELb0ELb1ELb1ELb0ELb0ELb1ELb1EEENS1_21CollectiveEpilogueFwdINS6_IJS8_S8_S9_EEENS6_IJNS7_ILi1EEESH_SH_EEESB_SD_Li256ELb1ELb1ELb1ELb0EEENS1_36VarlenDynamicPersistentTileSchedulerILi128ELi112ELi256ELi256ELb1ELb1ELb0ELb0ELb1ELb1EEEEEEEEEvNT_6ParamsE)
        .other          _ZN7cutlass13device_kernelIN5flash19enable_sm80_to_sm89INS1_16FlashAttnFwdSm80INS1_25CollectiveMainloopFwdSm80ILi8ELi1ELb1EN4cute5tupleIJNS5_1CILi128EEENS7_ILi112EEES8_EEELi128ENS_6half_tEfNS_4arch4Sm80ELb0ELb0ELb1ELb1ELb0ELb0ELb1ELb1EEENS1_21CollectiveEpilogueFwdINS6_IJS8_S8_S9_EEENS6_IJNS7_ILi1EEESH_SH_EEESB_SD_Li256ELb1ELb1ELb1ELb0EEENS1_36VarlenDynamicPersistentTileSchedulerILi128ELi112ELi256ELi256ELb1ELb1ELb0ELb0ELb1ELb1EEEEEEEEEvNT_6ParamsE,@"STO_CUDA_ENTRY STV_DEFAULT"
_ZN7cutlass13device_kernelIN5flash19enable_sm80_to_sm89INS1_16FlashAttnFwdSm80INS1_25CollectiveMainloopFwdSm80ILi8ELi1ELb1EN4cute5tupleIJNS5_1CILi128EEENS7_ILi112EEES8_EEELi128ENS_6half_tEfNS_4arch4Sm80ELb0ELb0ELb1ELb1ELb0ELb0ELb1ELb1EEENS1_21CollectiveEpilogueFwdINS6_IJS8_S8_S9_EEENS6_IJNS7_ILi1EEESH_SH_EEESB_SD_Li256ELb1ELb1ELb1ELb0EEENS1_36VarlenDynamicPersistentTileSchedulerILi128ELi112ELi256ELi256ELb1ELb1ELb0ELb0ELb1ELb1EEEEEEEEEvNT_6ParamsE:
[----:B------:R-:W-:Y:S01]  /*0000*/  LDC R1, c[0x0][0x28] ;  /* 0x00000a00ff017b82 */ /* 0x000fe20000000800 */
[----:B------:R-:W-:Y:S05]  /*0010*/  EXIT ;  /* 0x000000000000794d */ /* 0x000fea0003800000 */
.L_x_4:
        /* <DEDUP_REMOVED lines=14> */
.L_x_16:


//--------------------- .text._ZN7cutlass13device_kernelIN5flash19enable_sm80_to_sm89INS1_16FlashAttnFwdSm80INS1_25CollectiveMainloopFwdSm80ILi8ELi1ELb1EN4cute5tupleIJNS5_1CILi128EEENS7_ILi112EEES8_EEELi128ENS_6half_tEfNS_4arch4Sm80ELb0ELb0ELb1ELb1ELb0ELb1ELb1ELb1EEENS1_21CollectiveEpilogueFwdINS6_IJS8_S8_S9_EEENS6_IJNS7_ILi1EEESH_SH_EEESB_SD_Li256ELb1ELb1ELb1ELb0EEENS1_36VarlenDynamicPersistentTileSchedulerILi128ELi112ELi256ELi256ELb1ELb1ELb0ELb0ELb1ELb1EEEEEEEEEvNT_6ParamsE --------------------------
	.section	.text._ZN7cutlass13device_kernelIN5flash19enable_sm80_to_sm89INS1_16FlashAttnFwdSm80INS1_25CollectiveMainloopFwdSm80ILi8ELi1ELb1EN4cute5tupleIJNS5_1CILi128EEENS7_ILi112EEES8_EEELi128ENS_6half_tEfNS_4arch4Sm80ELb0ELb0ELb1ELb1ELb0ELb1ELb1ELb1EEENS1_21CollectiveEpilogueFwdINS6_IJS8_S8_S9_EEENS6_IJNS7_ILi1EEESH_SH_EEESB_SD_Li256ELb1ELb1ELb1ELb0EEENS1_36VarlenDynamicPersistentTileSchedulerILi128ELi112ELi256ELi256ELb1ELb1ELb0ELb0ELb1ELb1EEEEEEEEEvNT_6ParamsE,"ax",@progbits
	.align	128
.text._ZN7cutlass13device_kernelIN5flash19enable_sm80_to_sm89INS1_16FlashAttnFwdSm80INS1_25CollectiveMainloopFwdSm80ILi8ELi1ELb1EN4cute5tupleIJNS5_1CILi128EEENS7_ILi112EEES8_EEELi128ENS_6half_tEfNS_4arch4Sm80ELb0ELb0ELb1ELb1ELb0ELb1ELb1ELb1EEENS1_21CollectiveEpilogueFwdINS6_IJS8_S8_S9_EEENS6_IJNS7_ILi1EEESH_SH_EEESB_SD_Li256ELb1ELb1ELb1ELb0EEENS1_36VarlenDynamicPersistentTileSchedulerILi128ELi112ELi256ELi256ELb1ELb1ELb0ELb0ELb1ELb1EEEEEEEEEvNT_6ParamsE:
        .type           _ZN7cutlass13device_kernelIN5flash19enable_sm80_to_sm89INS1_16FlashAttnFwdSm80INS1_25CollectiveMainloopFwdSm80ILi8ELi1ELb1EN4cute5tupleIJNS5_1CILi128EEENS7_ILi112EEES8_EEELi128ENS_6half_tEfNS_4arch4Sm80ELb0ELb0ELb1ELb1ELb0ELb1ELb1ELb1EEENS1_21CollectiveEpilogueFwdINS6_IJS8_S8_S9_EEENS6_IJNS7_ILi1EEESH_SH_EEESB_SD_Li256ELb1ELb1ELb1ELb0EEENS1_36VarlenDynamicPersistentTileSchedulerILi128ELi112ELi256ELi256ELb1ELb1ELb0ELb0ELb1ELb1EEEEEEEEEvNT_6ParamsE,@function
        .size           _ZN7cutlass13device_kernelIN5flash19enable_sm80_to_sm89INS1_16FlashAttnFwdSm80INS1_25CollectiveMainloopFwdSm80ILi8ELi1ELb1EN4cute5tupleIJNS5_1CILi128EEENS7_ILi112EEES8_EEELi128ENS_6half_tEfNS_4arch4Sm80ELb0ELb0ELb1ELb1ELb0ELb1ELb1ELb1EEENS1_21CollectiveEpilogueFwdINS6_IJS8_S8_S9_EEENS6_IJNS7_ILi1EEESH_SH_EEESB_SD_Li256ELb1ELb1ELb1ELb0EEENS1_36VarlenDynamicPersistentTileSchedulerILi128ELi112ELi256ELi256ELb1ELb1ELb0ELb0ELb1ELb1EEEEEEEEEvNT_6ParamsE,(.L_x_17 - _ZN7cutlass13device_kernelIN5flash19enable_sm80_to_sm89INS1_16FlashAttnFwdSm80INS1_25CollectiveMainloopFwdSm80ILi8ELi1ELb1EN4cute5tupleIJNS5_1CILi128EEENS7_ILi112EEES8_EEELi128ENS_6half_tEfNS_4arch4Sm80ELb0ELb0ELb1ELb1ELb0ELb1ELb1ELb1EEENS1_21CollectiveEpilogueFwdINS6_IJS8_S8_S9_EEENS6_IJNS7_ILi1EEESH_SH_EEESB_SD_Li256ELb1ELb1ELb1ELb0EEENS1_36VarlenDynamicPersistentTileSchedulerILi128ELi112ELi256ELi256ELb1ELb1ELb0ELb0ELb1ELb1EEEEEEEEEvNT_6ParamsE)
        .other          _ZN7cutlass13device_kernelIN5flash19enable_sm80_to_sm89INS1_16FlashAttnFwdSm80INS1_25CollectiveMainloopFwdSm80ILi8ELi1ELb1EN4cute5tupleIJNS5_1CILi128EEENS7_ILi112EEES8_EEELi128ENS_6half_tEfNS_4arch4Sm80ELb0ELb0ELb1ELb1ELb0ELb1ELb1ELb1EEENS1_21CollectiveEpilogueFwdINS6_IJS8_S8_S9_EEENS6_IJNS7_ILi1EEESH_SH_EEESB_SD_Li256ELb1ELb1ELb1ELb0EEENS1_36VarlenDynamicPersistentTileSchedulerILi128ELi112ELi256ELi256ELb1ELb1ELb0ELb0ELb1ELb1EEEEEEEEEvNT_6ParamsE,@"STO_CUDA_ENTRY STV_DEFAULT"
_ZN7cutlass13device_kernelIN5flash19enable_sm80_to_sm89INS1_16FlashAttnFwdSm80INS1_25CollectiveMainloopFwdSm80ILi8ELi1ELb1EN4cute5tupleIJNS5_1CILi128EEENS7_ILi112EEES8_EEELi128ENS_6half_tEfNS_4arch4Sm80ELb0ELb0ELb1ELb1ELb0ELb1ELb1ELb1EEENS1_21CollectiveEpilogueFwdINS6_IJS8_S8_S9_EEENS6_IJNS7_ILi1EEESH_SH_EEESB_SD_Li256ELb1ELb1ELb1ELb0EEENS1_36VarlenDynamicPersistentTileSchedulerILi128ELi112ELi256ELi256ELb1ELb1ELb0ELb0ELb1ELb1EEEEEEEEEvNT_6ParamsE:
[----:B------:R-:W-:Y:S01]  /*0000*/  LDC R1, c[0x0][0x28] ;  /* 0x00000a00ff017b82 */ /* 0x000fe20000000800 */
[----:B------:R-:W-:Y:S05]  /*0010*/  EXIT ;  /* 0x000000000000794d */ /* 0x000fea0003800000 */
.L_x_5:
        /* <DEDUP_REMOVED lines=14> */
.L_x_17:


//--------------------- .text._ZN7cutlass13device_kernelIN5flash19enable_sm80_to_sm89INS1_16FlashAttnFwdSm80INS1_25CollectiveMainloopFwdSm80ILi4ELi1ELb0EN4cute5tupleIJNS5_1CILi128EEENS7_ILi48EEES8_EEELi128ENS_6half_tEfNS_4arch4Sm80ELb0ELb1ELb1ELb0ELb0ELb0ELb1ELb1EEENS1_21CollectiveEpilogueFwdINS6_IJS8_S8_S9_EEENS6_IJNS7_ILi1EEESH_SH_EEESB_SD_Li128ELb0ELb1ELb1ELb0EEENS1_19SingleTileSchedulerILb0ELb1ELb1ELi128EEEEEEEEEvNT_6ParamsE --------------------------
	.section	.text._ZN7cutlass13device_kernelIN5flash19enable_sm80_to_sm89INS1_16FlashAttnFwdSm80INS1_25CollectiveMainloopFwdSm80ILi4ELi1ELb0EN4cute5tupleIJNS5_1CILi128EEENS7_ILi48EEES8_EEELi128ENS_6half_tEfNS_4arch4Sm80ELb0ELb1ELb1ELb0ELb0ELb0ELb1ELb1EEENS1_21CollectiveEpilogueFwdINS6_IJS8_S8_S9_EEENS6_IJNS7_ILi1EEESH_SH_EEESB_SD_Li128ELb0ELb1ELb1ELb0EEENS1_19SingleTileSchedulerILb0ELb1ELb1ELi128EEEEEEEEEvNT_6ParamsE,"ax",@progbits
	.align	128
.text._ZN7cutlass13device_kernelIN5flash19enable_sm80_to_sm89INS1_16FlashAttnFwdSm80INS1_25CollectiveMainloopFwdSm80ILi4ELi1ELb0EN4cute5tupleIJNS5_1CILi128EEENS7_ILi48EEES8_EEELi128ENS_6half_tEfNS_4arch4Sm80ELb0ELb1ELb1ELb0ELb0ELb0ELb1ELb1EEENS1_21CollectiveEpilogueFwdINS6_IJS8_S8_S9_EEENS6_IJNS7_ILi1EEESH_SH_EEESB_SD_Li128ELb0ELb1ELb1ELb0EEENS1_19SingleTileSchedulerILb0ELb1ELb1ELi128EEEEEEEEEvNT_6ParamsE:
        .type           _ZN7cutlass13device_kernelIN5flash19enable_sm80_to_sm89INS1_16FlashAttnFwdSm80INS1_25CollectiveMainloopFwdSm80ILi4ELi1ELb0EN4cute5tupleIJNS5_1CILi128EEENS7_ILi48EEES8_EEELi128ENS_6half_tEfNS_4arch4Sm80ELb0ELb1ELb1ELb0ELb0ELb0ELb1ELb1EEENS1_21CollectiveEpilogueFwdINS6_IJS8_S8_S9_EEENS6_IJNS7_ILi1EEESH_SH_EEESB_SD_Li128ELb0ELb1ELb1ELb0EEENS1_19SingleTileSchedulerILb0ELb1ELb1ELi128EEEEEEEEEvNT_6ParamsE,@function
        .size           _ZN7cutlass13device_kernelIN5flash19enable_sm80_to_sm89INS1_16FlashAttnFwdSm80INS1_25CollectiveMainloopFwdSm80ILi4ELi1ELb0EN4cute5tupleIJNS5_1CILi128EEENS7_ILi48EEES8_EEELi128ENS_6half_tEfNS_4arch4Sm80ELb0ELb1ELb1ELb0ELb0ELb0ELb1ELb1EEENS1_21CollectiveEpilogueFwdINS6_IJS8_S8_S9_EEENS6_IJNS7_ILi1EEESH_SH_EEESB_SD_Li128ELb0ELb1ELb1ELb0EEENS1_19SingleTileSchedulerILb0ELb1ELb1ELi128EEEEEEEEEvNT_6ParamsE,(.L_x_18 - _ZN7cutlass13device_kernelIN5flash19enable_sm80_to_sm89INS1_16FlashAttnFwdSm80INS1_25CollectiveMainloopFwdSm80ILi4ELi1ELb0EN4cute5tupleIJNS5_1CILi128EEENS7_ILi48EEES8_EEELi128ENS_6half_tEfNS_4arch4Sm80ELb0ELb1ELb1ELb0ELb0ELb0ELb1ELb1EEENS1_21CollectiveEpilogueFwdINS6_IJS8_S8_S9_EEENS6_IJNS7_ILi1EEESH_SH_EEESB_SD_Li128ELb0ELb1ELb1ELb0EEENS1_19SingleTileSchedulerILb0ELb1ELb1ELi128EEEEEEEEEvNT_6ParamsE)
        .other          _ZN7cutlass13device_kernelIN5flash19enable_sm80_to_sm89INS1_16FlashAttnFwdSm80INS1_25CollectiveMainloopFwdSm80ILi4ELi1ELb0EN4cute5tupleIJNS5_1CILi128EEENS7_ILi48EEES8_EEELi128ENS_6half_tEfNS_4arch4Sm80ELb0ELb1ELb1ELb0ELb0ELb0ELb1ELb1EEENS1_21CollectiveEpilogueFwdINS6_IJS8_S8_S9_EEENS6_IJNS7_ILi1EEESH_SH_EEESB_SD_Li128ELb0ELb1ELb1ELb0EEENS1_19SingleTileSchedulerILb0ELb1ELb1ELi128EEEEEEEEEvNT_6ParamsE,@"STO_CUDA_ENTRY STV_DEFAULT"
_ZN7cutlass13device_kernelIN5flash19enable_sm80_to_sm89INS1_16FlashAttnFwdSm80INS1_25CollectiveMainloopFwdSm80ILi4ELi1ELb0EN4cute5tupleIJNS5_1CILi128EEENS7_ILi48EEES8_EEELi128ENS_6half_tEfNS_4arch4Sm80ELb0ELb1ELb1ELb0ELb0ELb0ELb1ELb1EEENS1_21CollectiveEpilogueFwdINS6_IJS8_S8_S9_EEENS6_IJNS7_ILi1EEESH_SH_EEESB_SD_Li128ELb0ELb1ELb1ELb0EEENS1_19SingleTileSchedulerILb0ELb1ELb1ELi128EEEEEEEEEvNT_6ParamsE:
[----:B------:R-:W-:Y:S01]  /*0000*/  LDC R1, c[0x0][0x28] ;  /* 0x00000a00ff017b82 */ /* 0x000fe20000000800 */
[----:B------:R-:W-:Y:S05]  /*0010*/  EXIT ;  /* 0x000000000000794d */ /* 0x000fea0003800000 */
.L_x_6:
        /* <DEDUP_REMOVED lines=14> */
.L_x_18:


//--------------------- .text._ZN7cutlass13device_kernelIN5flash19enable_sm80_to_sm89INS1_16FlashAttnFwdSm80INS1_25CollectiveMainloopFwdSm80ILi8ELi1ELb1EN4cute5tupleIJNS5_1CILi128EEENS7_ILi96EEES8_EEELi128ENS_6half_tEfNS_4arch4Sm80ELb0ELb1ELb1ELb1ELb0ELb0ELb1ELb1EEENS1_21CollectiveEpilogueFwdINS6_IJS8_S8_S9_EEENS6_IJNS7_ILi1EEESH_SH_EEESB_SD_Li256ELb1ELb1ELb1ELb0EEENS1_36VarlenDynamicPersistentTileSchedulerILi128ELi96ELi256ELi256ELb1ELb1ELb0ELb1ELb0ELb1EEEEEEEEEvNT_6ParamsE --------------------------
	.section	.text._ZN7cutlass13device_kernelIN5flash19enable_sm80_to_sm89INS1_16FlashAttnFwdSm80INS1_25CollectiveMainloopFwdSm80ILi8ELi1ELb1EN4cute5tupleIJNS5_1CILi128EEENS7_ILi96EEES8_EEELi128ENS_6half_tEfNS_4arch4Sm80ELb0ELb1ELb1ELb1ELb0ELb0ELb1ELb1EEENS1_21CollectiveEpilogueFwdINS6_IJS8_S8_S9_EEENS6_IJNS7_ILi1EEESH_SH_EEESB_SD_Li256ELb1ELb1ELb1ELb0EEENS1_36VarlenDynamicPersistentTileSchedulerILi128ELi96ELi256ELi256ELb1ELb1ELb0ELb1ELb0ELb1EEEEEEEEEvNT_6ParamsE,"ax",@progbits
	.align	128
.text._ZN7cutlass13device_kernelIN5flash19enable_sm80_to_sm89INS1_16FlashAttnFwdSm80INS1_25CollectiveMainloopFwdSm80ILi8ELi1ELb1EN4cute5tupleIJNS5_1CILi128EEENS7_ILi96EEES8_EEELi128ENS_6half_tEfNS_4arch4Sm80ELb0ELb1ELb1ELb1ELb0ELb0ELb1ELb1EEENS1_21CollectiveEpilogueFwdINS6_IJS8_S8_S9_EEENS6_IJNS7_ILi1EEESH_SH_EEESB_SD_Li256ELb1ELb1ELb1ELb0EEENS1_36VarlenDynamicPersistentTileSchedulerILi128ELi96ELi256ELi256ELb1ELb1ELb0ELb1ELb0ELb1EEEEEEEEEvNT_6ParamsE:
        .type           _ZN7cutlass13device_kernelIN5flash19enable_sm80_to_sm89INS1_16FlashAttnFwdSm80INS1_25CollectiveMainloopFwdSm80ILi8ELi1ELb1EN4cute5tupleIJNS5_1CILi128EEENS7_ILi96EEES8_EEELi128ENS_6half_tEfNS_4arch4Sm80ELb0ELb1ELb1ELb1ELb0ELb0ELb1ELb1EEENS1_21CollectiveEpilogueFwdINS6_IJS8_S8_S9_EEENS6_IJNS7_ILi1EEESH_SH_EEESB_SD_Li256ELb1ELb1ELb1ELb0EEENS1_36VarlenDynamicPersistentTileSchedulerILi128ELi96ELi256ELi256ELb1ELb1ELb0ELb1ELb0ELb1EEEEEEEEEvNT_6ParamsE,@function
        .size           _ZN7cutlass13device_kernelIN5flash19enable_sm80_to_sm89INS1_16FlashAttnFwdSm80INS1_25CollectiveMainloopFwdSm80ILi8ELi1ELb1EN4cute5tupleIJNS5_1CILi128EEENS7_ILi96EEES8_EEELi128ENS_6half_tEfNS_4arch4Sm80ELb0ELb1ELb1ELb1ELb0ELb0ELb1ELb1EEENS1_21CollectiveEpilogueFwdINS6_IJS8_S8_S9_EEENS6_IJNS7_ILi1EEESH_SH_EEESB_SD_Li256ELb1ELb1ELb1ELb0EEENS1_36VarlenDynamicPersistentTileSchedulerILi128ELi96ELi256ELi256ELb1ELb1ELb0ELb1ELb0ELb1EEEEEEEEEvNT_6ParamsE,(.L_x_19 - _ZN7cutlass13device_kernelIN5flash19enable_sm80_to_sm89INS1_16FlashAttnFwdSm80INS1_25CollectiveMainloopFwdSm80ILi8ELi1ELb1EN4cute5tupleIJNS5_1CILi128EEENS7_ILi96EEES8_EEELi128ENS_6half_tEfNS_4arch4Sm80ELb0ELb1ELb1ELb1ELb0ELb0ELb1ELb1EEENS1_21CollectiveEpilogueFwdINS6_IJS8_S8_S9_EEENS6_IJNS7_ILi1EEESH_SH_EEESB_SD_Li256ELb1ELb1ELb1ELb0EEENS1_36VarlenDynamicPersistentTileSchedulerILi128ELi96ELi256ELi256ELb1ELb1ELb0ELb1ELb0ELb1EEEEEEEEEvNT_6ParamsE)
        .other          _ZN7cutlass13device_kernelIN5flash19enable_sm80_to_sm89INS1_16FlashAttnFwdSm80INS1_25CollectiveMainloopFwdSm80ILi8ELi1ELb1EN4cute5tupleIJNS5_1CILi128EEENS7_ILi96EEES8_EEELi128ENS_6half_tEfNS_4arch4Sm80ELb0ELb1ELb1ELb1ELb0ELb0ELb1ELb1EEENS1_21CollectiveEpilogueFwdINS6_IJS8_S8_S9_EEENS6_IJNS7_ILi1EEESH_SH_EEESB_SD_Li256ELb1ELb1ELb1ELb0EEENS1_36VarlenDynamicPersistentTileSchedulerILi128ELi96ELi256ELi256ELb1ELb1ELb0ELb1ELb0ELb1EEEEEEEEEvNT_6ParamsE,@"STO_CUDA_ENTRY STV_DEFAULT"
_ZN7cutlass13device_kernelIN5flash19enable_sm80_to_sm89INS1_16FlashAttnFwdSm80INS1_25CollectiveMainloopFwdSm80ILi8ELi1ELb1EN4cute5tupleIJNS5_1CILi128EEENS7_ILi96EEES8_EEELi128ENS_6half_tEfNS_4arch4Sm80ELb0ELb1ELb1ELb1ELb0ELb0ELb1ELb1EEENS1_21CollectiveEpilogueFwdINS6_IJS8_S8_S9_EEENS6_IJNS7_ILi1EEESH_SH_EEESB_SD_Li256ELb1ELb1ELb1ELb0EEENS1_36VarlenDynamicPersistentTileSchedulerILi128ELi96ELi256ELi256ELb1ELb1ELb0ELb1ELb0ELb1EEEEEEEEEvNT_6ParamsE:
[----:B------:R-:W-:Y:S01]  /*0000*/  LDC R1, c[0x0][0x28] ;  /* 0x00000a00ff017b82 */ /* 0x000fe20000000800 */
[----:B------:R-:W-:Y:S05]  /*0010*/  EXIT ;  /* 0x000000000000794d */ /* 0x000fea0003800000 */
.L_x_7:
        /* <DEDUP_REMOVED lines=14> */
.L_x_19:


//--------------------- .text._ZN7cutlass13device_kernelIN5flash19enable_sm80_to_sm89INS1_16FlashAttnFwdSm80INS1_25CollectiveMainloopFwdSm80ILi8ELi1ELb1EN4cute5tupleIJNS5_1CILi128EEENS7_ILi96EEES8_EEELi128ENS_6half_tEfNS_4arch4Sm80ELb0ELb1ELb1ELb1ELb0ELb1ELb1ELb1EEENS1_21CollectiveEpilogueFwdINS6_IJS8_S8_S9_EEENS6_IJNS7_ILi1EEESH_SH_EEESB_SD_Li256ELb1ELb1ELb1ELb0EEENS1_36VarlenDynamicPersistentTileSchedulerILi128ELi96ELi256ELi256ELb1ELb1ELb0ELb1ELb0ELb1EEEEEEEEEvNT_6ParamsE --------------------------
	.section	.text._ZN7cutlass13device_kernelIN5flash19enable_sm80_to_sm89INS1_16FlashAttnFwdSm80INS1_25CollectiveMainloopFwdSm80ILi8ELi1ELb1EN4cute5tupleIJNS5_1CILi128EEENS7_ILi96EEES8_EEELi128ENS_6half_tEfNS_4arch4Sm80ELb0ELb1ELb1ELb1ELb0ELb1ELb1ELb1EEENS1_21CollectiveEpilogueFwdINS6_IJS8_S8_S9_EEENS6_IJNS7_ILi1EEESH_SH_EEESB_SD_Li256ELb1ELb1ELb1ELb0EEENS1_36VarlenDynamicPersistentTileSchedulerILi128ELi96ELi256ELi256ELb1ELb1ELb0ELb1ELb0ELb1EEEEEEEEEvNT_6ParamsE,"ax",@progbits
	.align	128
.text._ZN7cutlass13device_kernelIN5flash19enable_sm80_to_sm89INS1_16FlashAttnFwdSm80INS1_25CollectiveMainloopFwdSm80ILi8ELi1ELb1EN4cute5tupleIJNS5_1CILi128EEENS7_ILi96EEES8_EEELi128ENS_6half_tEfNS_4arch4Sm80ELb0ELb1ELb1ELb1ELb0ELb1ELb1ELb1EEENS1_21CollectiveEpilogueFwdINS6_IJS8_S8_S9_EEENS6_IJNS7_ILi1EEESH_SH_EEESB_SD_Li256ELb1ELb1ELb1ELb0EEENS1_36VarlenDynamicPersistentTileSchedulerILi128ELi96ELi256ELi256ELb1ELb1ELb0ELb1ELb0ELb1EEEEEEEEEvNT_6ParamsE:
        .type           _ZN7cutlass13device_kernelIN5flash19enable_sm80_to_sm89INS1_16FlashAttnFwdSm80INS1_25CollectiveMainloopFwdSm80ILi8ELi1ELb1EN4cute5tupleIJNS5_1CILi128EEENS7_ILi96EEES8_EEELi128ENS_6half_tEfNS_4arch4Sm80ELb0ELb1ELb1ELb1ELb0ELb1ELb1ELb1EEENS1_21CollectiveEpilogueFwdINS6_IJS8_S8_S9_EEENS6_IJNS7_ILi1EEESH_SH_EEESB_SD_Li256ELb1ELb1ELb1ELb0EEENS1_36VarlenDynamicPersistentTileSchedulerILi128ELi96ELi256ELi256ELb1ELb1ELb0ELb1ELb0ELb1EEEEEEEEEvNT_6ParamsE,@function
        .size           _ZN7cutlass13device_kernelIN5flash19enable_sm80_to_sm89INS1_16FlashAttnFwdSm80INS1_25CollectiveMainloopFwdSm80ILi8ELi1ELb1EN4cute5tupleIJNS5_1CILi128EEENS7_ILi96EEES8_EEELi128ENS_6half_tEfNS_4arch4Sm80ELb0ELb1ELb1ELb1ELb0ELb1ELb1ELb1EEENS1_21CollectiveEpilogueFwdINS6_IJS8_S8_S9_EEENS6_IJNS7_ILi1EEESH_SH_EEESB_SD_Li256ELb1ELb1ELb1ELb0EEENS1_36VarlenDynamicPersistentTileSchedulerILi128ELi96ELi256ELi256ELb1ELb1ELb0ELb1ELb0ELb1EEEEEEEEEvNT_6ParamsE,(.L_x_20 - _ZN7cutlass13device_kernelIN5flash19enable_sm80_to_sm89INS1_16FlashAttnFwdSm80INS1_25CollectiveMainloopFwdSm80ILi8ELi1ELb1EN4cute5tupleIJNS5_1CILi128EEENS7_ILi96EEES8_EEELi128ENS_6half_tEfNS_4arch4Sm80ELb0ELb1ELb1ELb1ELb0ELb1ELb1ELb1EEENS1_21CollectiveEpilogueFwdINS6_IJS8_S8_S9_EEENS6_IJNS7_ILi1EEESH_SH_EEESB_SD_Li256ELb1ELb1ELb1ELb0EEENS1_36VarlenDynamicPersistentTileSchedulerILi128ELi96ELi256ELi256ELb1ELb1ELb0ELb1ELb0ELb1EEEEEEEEEvNT_6ParamsE)
        .other          _ZN7cutlass13device_kernelIN5flash19enable_sm80_to_sm89INS1_16FlashAttnFwdSm80INS1_25CollectiveMainloopFwdSm80ILi8ELi1ELb1EN4cute5tupleIJNS5_1CILi128EEENS7_ILi96EEES8_EEELi128ENS_6half_tEfNS_4arch4Sm80ELb0ELb1ELb1ELb1ELb0ELb1ELb1ELb1EEENS1_21CollectiveEpilogueFwdINS6_IJS8_S8_S9_EEENS6_IJNS7_ILi1EEESH_SH_EEESB_SD_Li256ELb1ELb1ELb1ELb0EEENS1_36VarlenDynamicPersistentTileSchedulerILi128ELi96ELi256ELi256ELb1ELb1ELb0ELb1ELb0ELb1EEEEEEEEEvNT_6ParamsE,@"STO_CUDA_ENTRY STV_DEFAULT"
_ZN7cutlass13device_kernelIN5flash19enable_sm80_to_sm89INS1_16FlashAttnFwdSm80INS1_25CollectiveMainloopFwdSm80ILi8ELi1ELb1EN4cute5tupleIJNS5_1CILi128EEENS7_ILi96EEES8_EEELi128ENS_6half_tEfNS_4arch4Sm80ELb0ELb1ELb1ELb1ELb0ELb1ELb1ELb1EEENS1_21CollectiveEpilogueFwdINS6_IJS8_S8_S9_EEENS6_IJNS7_ILi1EEESH_SH_EEESB_SD_Li256ELb1ELb1ELb1ELb0EEENS1_36VarlenDynamicPersistentTileSchedulerILi128ELi96ELi256ELi256ELb1ELb1ELb0ELb1ELb0ELb1EEEEEEEEEvNT_6ParamsE:
[----:B------:R-:W-:Y:S01]  /*0000*/  LDC R1, c[0x0][0x28] ;  /* 0x00000a00ff017b82 */ /* 0x000fe20000000800 */
[----:B------:R-:W-:Y:S05]  /*0010*/  EXIT ;  /* 0x000000000000794d */ /* 0x000fea0003800000 */
.L_x_8:
        /* <DEDUP_REMOVED lines=14> */
.L_x_20:


//--------------------- .text._ZN7cutlass13device_kernelIN5flash19enable_sm80_to_sm89INS1_16FlashAttnFwdSm80INS1_25CollectiveMainloopFwdSm80ILi4ELi1ELb0EN4cute5tupleIJNS5_1CILi128EEENS7_ILi64EEES8_EEELi128ENS_6half_tEfNS_4arch4Sm80ELb1ELb0ELb1ELb0ELb0ELb0ELb1ELb1EEENS1_21CollectiveEpilogueFwdINS6_IJS8_S8_S9_EEENS6_IJNS7_ILi1EEESH_SH_EEESB_SD_Li128ELb0ELb1ELb1ELb0EEENS1_30DynamicPersistentTileSchedulerILi128ELi128ELb1ELb1ELb0EEEEEEEEEvNT_6ParamsE --------------------------
	.section	.text._ZN7cutlass13device_kernelIN5flash19enable_sm80_to_sm89INS1_16FlashAttnFwdSm80INS1_25CollectiveMainloopFwdSm80ILi4ELi1ELb0EN4cute5tupleIJNS5_1CILi128EEENS7_ILi64EEES8_EEELi128ENS_6half_tEfNS_4arch4Sm80ELb1ELb0ELb1ELb0ELb0ELb0ELb1ELb1EEENS1_21CollectiveEpilogueFwdINS6_IJS8_S8_S9_EEENS6_IJNS7_ILi1EEESH_SH_EEESB_SD_Li128ELb0ELb1ELb1ELb0EEENS1_30DynamicPersistentTileSchedulerILi128ELi128ELb1ELb1ELb0EEEEEEEEEvNT_6ParamsE,"ax",@progbits
	.align	128
.text._ZN7cutlass13device_kernelIN5flash19enable_sm80_to_sm89INS1_16FlashAttnFwdSm80INS1_25CollectiveMainloopFwdSm80ILi4ELi1ELb0EN4cute5tupleIJNS5_1CILi128EEENS7_ILi64EEES8_EEELi128ENS_6half_tEfNS_4arch4Sm80ELb1ELb0ELb1ELb0ELb0ELb0ELb1ELb1EEENS1_21CollectiveEpilogueFwdINS6_IJS8_S8_S9_EEENS6_IJNS7_ILi1EEESH_SH_EEESB_SD_Li128ELb0ELb1ELb1ELb0EEENS1_30DynamicPersistentTileSchedulerILi128ELi128ELb1ELb1ELb0EEEEEEEEEvNT_6ParamsE:
        .type           _ZN7cutlass13device_kernelIN5flash19enable_sm80_to_sm89INS1_16FlashAttnFwdSm80INS1_25CollectiveMainloopFwdSm80ILi4ELi1ELb0EN4cute5tupleIJNS5_1CILi128EEENS7_ILi64EEES8_EEELi128ENS_6half_tEfNS_4arch4Sm80ELb1ELb0ELb1ELb0ELb0ELb0ELb1ELb1EEENS1_21CollectiveEpilogueFwdINS6_IJS8_S8_S9_EEENS6_IJNS7_ILi1EEESH_SH_EEESB_SD_Li128ELb0ELb1ELb1ELb0EEENS1_30DynamicPersistentTileSchedulerILi128ELi128ELb1ELb1ELb0EEEEEEEEEvNT_6ParamsE,@function
        .size           _ZN7cutlass13device_kernelIN5flash19enable_sm80_to_sm89INS1_16FlashAttnFwdSm80INS1_25CollectiveMainloopFwdSm80ILi4ELi1ELb0EN4cute5tupleIJNS5_1CILi128EEENS7_ILi64EEES8_EEELi128ENS_6half_tEfNS_4arch4Sm80ELb1ELb0ELb1ELb0ELb0ELb0ELb1ELb1EEENS1_21CollectiveEpilogueFwdINS6_IJS8_S8_S9_EEENS6_IJNS7_ILi1EEESH_SH_EEESB_SD_Li128ELb0ELb1ELb1ELb0EEENS1_30DynamicPersistentTileSchedulerILi128ELi128ELb1ELb1ELb0EEEEEEEEEvNT_6ParamsE,(.L_x_21 - _ZN7cutlass13device_kernelIN5flash19enable_sm80_to_sm89INS1_16FlashAttnFwdSm80INS1_25CollectiveMainloopFwdSm80ILi4ELi1ELb0EN4cute5tupleIJNS5_1CILi128EEENS7_ILi64EEES8_EEELi128ENS_6half_tEfNS_4arch4Sm80ELb1ELb0ELb1ELb0ELb0ELb0ELb1ELb1EEENS1_21CollectiveEpilogueFwdINS6_IJS8_S8_S9_EEENS6_IJNS7_ILi1EEESH_SH_EEESB_SD_Li128ELb0ELb1ELb1ELb0EEENS1_30DynamicPersistentTileSchedulerILi128ELi128ELb1ELb1ELb0EEEEEEEEEvNT_6ParamsE)
        .other          _ZN7cutlass13device_kernelIN5flash19enable_sm80_to_sm89INS1_16FlashAttnFwdSm80INS1_25CollectiveMainloopFwdSm80ILi4ELi1ELb0EN4cute5tupleIJNS5_1CILi128EEENS7_ILi64EEES8_EEELi128ENS_6half_tEfNS_4arch4Sm80ELb1ELb0ELb1ELb0ELb0ELb0ELb1ELb1EEENS1_21CollectiveEpilogueFwdINS6_IJS8_S8_S9_EEENS6_IJNS7_ILi1EEESH_SH_EEESB_SD_Li128ELb0ELb1ELb1ELb0EEENS1_30DynamicPersistentTileSchedulerILi128ELi128ELb1ELb1ELb0EEEEEEEEEvNT_6ParamsE,@"STO_CUDA_ENTRY STV_DEFAULT"
_ZN7cutlass13device_kernelIN5flash19enable_sm80_to_sm89INS1_16FlashAttnFwdSm80INS1_25CollectiveMainloopFwdSm80ILi4ELi1ELb0EN4cute5tupleIJNS5_1CILi128EEENS7_ILi64EEES8_EEELi128ENS_6half_tEfNS_4arch4Sm80ELb1ELb0ELb1ELb0ELb0ELb0ELb1ELb1EEENS1_21CollectiveEpilogueFwdINS6_IJS8_S8_S9_EEENS6_IJNS7_ILi1EEESH_SH_EEESB_SD_Li128ELb0ELb1ELb1ELb0EEENS1_30DynamicPersistentTileSchedulerILi128ELi128ELb1ELb1ELb0EEEEEEEEEvNT_6ParamsE:
[----:B------:R-:W-:Y:S01]  /*0000*/  LDC R1, c[0x0][0x28] ;  /* 0x00000a00ff017b82 */ /* 0x000fe20000000800 */
[----:B------:R-:W-:Y:S05]  /*0010*/  EXIT ;  /* 0x000000000000794d */ /* 0x000fea0003800000 */
.L_x_9:
        /* <DEDUP_REMOVED lines=14> */
.L_x_21:


//--------------------- .text._ZN7cutlass13device_kernelIN5flash19enable_sm80_to_sm89INS1_16FlashAttnFwdSm80INS1_25CollectiveMainloopFwdSm80ILi8ELi1ELb1EN4cute5tupleIJNS5_1CILi128EEENS7_ILi112EEES8_EEELi128ENS_6half_tEfNS_4arch4Sm80ELb1ELb0ELb1ELb1ELb0ELb0ELb1ELb1EEENS1_21CollectiveEpilogueFwdINS6_IJS8_S8_S9_EEENS6_IJNS7_ILi1EEESH_SH_EEESB_SD_Li256ELb1ELb1ELb1ELb0EEENS1_36VarlenDynamicPersistentTileSchedulerILi128ELi112ELi256ELi256ELb1ELb1ELb0ELb1ELb1ELb1EEEEEEEEEvNT_6ParamsE --------------------------
	.section	.text._ZN7cutlass13device_kernelIN5flash19enable_sm80_to_sm89INS1_16FlashAttnFwdSm80INS1_25CollectiveMainloopFwdSm80ILi8ELi1ELb1EN4cute5tupleIJNS5_1CILi128EEENS7_ILi112EEES8_EEELi128ENS_6half_tEfNS_4arch4Sm80ELb1ELb0ELb1ELb1ELb0ELb0ELb1ELb1EEENS1_21CollectiveEpilogueFwdINS6_IJS8_S8_S9_EEENS6_IJNS7_ILi1EEESH_SH_EEESB_SD_Li256ELb1ELb1ELb1ELb0EEENS1_36VarlenDynamicPersistentTileSchedulerILi128ELi112ELi256ELi256ELb1ELb1ELb0ELb1ELb1ELb1EEEEEEEEEvNT_6ParamsE,"ax",@progbits
	.align	128
.text._ZN7cutlass13device_kernelIN5flash19enable_sm80_to_sm89INS1_16FlashAttnFwdSm80INS1_25CollectiveMainloopFwdSm80ILi8ELi1ELb1EN4cute5tupleIJNS5_1CILi128EEENS7_ILi112EEES8_EEELi128ENS_6half_tEfNS_4arch4Sm80ELb1ELb0ELb1ELb1ELb0ELb0ELb1ELb1EEENS1_21CollectiveEpilogueFwdINS6_IJS8_S8_S9_EEENS6_IJNS7_ILi1EEESH_SH_EEESB_SD_Li256ELb1ELb1ELb1ELb0EEENS1_36VarlenDynamicPersistentTileSchedulerILi128ELi112ELi256ELi256ELb1ELb1ELb0ELb1ELb1ELb1EEEEEEEEEvNT_6ParamsE:
        .type           _ZN7cutlass13device_kernelIN5flash19enable_sm80_to_sm89INS1_16FlashAttnFwdSm80INS1_25CollectiveMainloopFwdSm80ILi8ELi1ELb1EN4cute5tupleIJNS5_1CILi128EEENS7_ILi112EEES8_EEELi128ENS_6half_tEfNS_4arch4Sm80ELb1ELb0ELb1ELb1ELb0ELb0ELb1ELb1EEENS1_21CollectiveEpilogueFwdINS6_IJS8_S8_S9_EEENS6_IJNS7_ILi1EEESH_SH_EEESB_SD_Li256ELb1ELb1ELb1ELb0EEENS1_36VarlenDynamicPersistentTileSchedulerILi128ELi112ELi256ELi256ELb1ELb1ELb0ELb1ELb1ELb1EEEEEEEEEvNT_6ParamsE,@function
        .size           _ZN7cutlass13device_kernelIN5flash19enable_sm80_to_sm89INS1_16FlashAttnFwdSm80INS1_25CollectiveMainloopFwdSm80ILi8ELi1ELb1EN4cute5tupleIJNS5_1CILi128EEENS7_ILi112EEES8_EEELi128ENS_6half_tEfNS_4arch4Sm80ELb1ELb0ELb1ELb1ELb0ELb0ELb1ELb1EEENS1_21CollectiveEpilogueFwdINS6_IJS8_S8_S9_EEENS6_IJNS7_ILi1EEESH_SH_EEESB_SD_Li256ELb1ELb1ELb1ELb0EEENS1_36VarlenDynamicPersistentTileSchedulerILi128ELi112ELi256ELi256ELb1ELb1ELb0ELb1ELb1ELb1EEEEEEEEEvNT_6ParamsE,(.L_x_22 - _ZN7cutlass13device_kernelIN5flash19enable_sm80_to_sm89INS1_16FlashAttnFwdSm80INS1_25CollectiveMainloopFwdSm80ILi8ELi1ELb1EN4cute5tupleIJNS5_1CILi128EEENS7_ILi112EEES8_EEELi128ENS_6half_tEfNS_4arch4Sm80ELb1ELb0ELb1ELb1ELb0ELb0ELb1ELb1EEENS1_21CollectiveEpilogueFwdINS6_IJS8_S8_S9_EEENS6_IJNS7_ILi1EEESH_SH_EEESB_SD_Li256ELb1ELb1ELb1ELb0EEENS1_36VarlenDynamicPersistentTileSchedulerILi128ELi112ELi256ELi256ELb1ELb1ELb0ELb1ELb1ELb1EEEEEEEEEvNT_6ParamsE)
        .other          _ZN7cutlass13device_kernelIN5flash19enable_sm80_to_sm89INS1_16FlashAttnFwdSm80INS1_25CollectiveMainloopFwdSm80ILi8ELi1ELb1EN4cute5tupleIJNS5_1CILi128EEENS7_ILi112EEES8_EEELi128ENS_6half_tEfNS_4arch4Sm80ELb1ELb0ELb1ELb1ELb0ELb0ELb1ELb1EEENS1_21CollectiveEpilogueFwdINS6_IJS8_S8_S9_EEENS6_IJNS7_ILi1EEESH_SH_EEESB_SD_Li256ELb1ELb1ELb1ELb0EEENS1_36VarlenDynamicPersistentTileSchedulerILi128ELi112ELi256ELi256ELb1ELb1ELb0ELb1ELb1ELb1EEEEEEEEEvNT_6ParamsE,@"STO_CUDA_ENTRY STV_DEFAULT"
_ZN7cutlass13device_kernelIN5flash19enable_sm80_to_sm89INS1_16FlashAttnFwdSm80INS1_25CollectiveMainloopFwdSm80ILi8ELi1ELb1EN4cute5tupleIJNS5_1CILi128EEENS7_ILi112EEES8_EEELi128ENS_6half_tEfNS_4arch4Sm80ELb1ELb0ELb1ELb1ELb0ELb0ELb1ELb1EEENS1_21CollectiveEpilogueFwdINS6_IJS8_S8_S9_EEENS6_IJNS7_ILi1EEESH_SH_EEESB_SD_Li256ELb1ELb1ELb1ELb0EEENS1_36VarlenDynamicPersistentTileSchedulerILi128ELi112ELi256ELi256ELb1ELb1ELb0ELb1ELb1ELb1EEEEEEEEEvNT_6ParamsE:
[----:B------:R-:W-:Y:S01]  /*0000*/  LDC R1, c[0x0][0x28] ;  /* 0x00000a00ff017b82 */ /* 0x000fe20000000800 */
[----:B------:R-:W-:Y:S05]  /*0010*/  EXIT ;  /* 0x000000000000794d */ /* 0x000fea0003800000 */
.L_x_10:
        /* <DEDUP_REMOVED lines=14> */
.L_x_22:


//--------------------- .text._ZN7cutlass13device_kernelIN5flash19enable_sm80_to_sm89INS1_16FlashAttnFwdSm80INS1_25CollectiveMainloopFwdSm80ILi8ELi1ELb1EN4cute5tupleIJNS5_1CILi128EEENS7_ILi112EEES8_EEELi128ENS_6half_tEfNS_4arch4Sm80ELb1ELb0ELb1ELb1ELb0ELb1ELb1ELb1EEENS1_21CollectiveEpilogueFwdINS6_IJS8_S8_S9_EEENS6_IJNS7_ILi1EEESH_SH_EEESB_SD_Li256ELb1ELb1ELb1ELb0EEENS1_36VarlenDynamicPersistentTileSchedulerILi128ELi112ELi256ELi256ELb1ELb1ELb0ELb1ELb1ELb1EEEEEEEEEvNT_6ParamsE --------------------------
	.section	.text._ZN7cutlass13device_kernelIN5flash19enable_sm80_to_sm89INS1_16FlashAttnFwdSm80INS1_25CollectiveMainloopFwdSm80ILi8ELi1ELb1EN4cute5tupleIJNS5_1CILi128EEENS7_ILi112EEES8_EEELi128ENS_6half_tEfNS_4arch4Sm80ELb1ELb0ELb1ELb1ELb0ELb1ELb1ELb1EEENS1_21CollectiveEpilogueFwdINS6_IJS8_S8_S9_EEENS6_IJNS7_ILi1EEESH_SH_EEESB_SD_Li256ELb1ELb1ELb1ELb0EEENS1_36VarlenDynamicPersistentTileSchedulerILi128ELi112ELi256ELi256ELb1ELb1ELb0ELb1ELb1ELb1EEEEEEEEEvNT_6ParamsE,"ax",@progbits
	.align	128
.text._ZN7cutlass13device_kernelIN5flash19enable_sm80_to_sm89INS1_16FlashAttnFwdSm80INS1_25CollectiveMainloopFwdSm80ILi8ELi1ELb1EN4cute5tupleIJNS5_1CILi128EEENS7_ILi112EEES8_EEELi128ENS_6half_tEfNS_4arch4Sm80ELb1ELb0ELb1ELb1ELb0ELb1ELb1ELb1EEENS1_21CollectiveEpilogueFwdINS6_IJS8_S8_S9_EEENS6_IJNS7_ILi1EEESH_SH_EEESB_SD_Li256ELb1ELb1ELb1ELb0EEENS1_36VarlenDynamicPersistentTileSchedulerILi128ELi112ELi256ELi256ELb1ELb1ELb0ELb1ELb1ELb1EEEEEEEEEvNT_6ParamsE:
        .type           _ZN7cutlass13device_kernelIN5flash19enable_sm80_to_sm89INS1_16FlashAttnFwdSm80INS1_25CollectiveMainloopFwdSm80ILi8ELi1ELb1EN4cute5tupleIJNS5_1CILi128EEENS7_ILi112EEES8_EEELi128ENS_6half_tEfNS_4arch4Sm80ELb1ELb0ELb1ELb1ELb0ELb1ELb1ELb1EEENS1_21CollectiveEpilogueFwdINS6_IJS8_S8_S9_EEENS6_IJNS7_ILi1EEESH_SH_EEESB_SD_Li256ELb1ELb1ELb1ELb0EEENS1_36VarlenDynamicPersistentTileSchedulerILi128ELi112ELi256ELi256ELb1ELb1ELb0ELb1ELb1ELb1EEEEEEEEEvNT_6ParamsE,@function
        .size           _ZN7cutlass13device_kernelIN5flash19enable_sm80_to_sm89INS1_16FlashAttnFwdSm80INS1_25CollectiveMainloopFwdSm80ILi8ELi1ELb1EN4cute5tupleIJNS5_1CILi128EEENS7_ILi112EEES8_EEELi128ENS_6half_tEfNS_4arch4Sm80ELb1ELb0ELb1ELb1ELb0ELb1ELb1ELb1EEENS1_21CollectiveEpilogueFwdINS6_IJS8_S8_S9_EEENS6_IJNS7_ILi1EEESH_SH_EEESB_SD_Li256ELb1ELb1ELb1ELb0EEENS1_36VarlenDynamicPersistentTileSchedulerILi128ELi112ELi256ELi256ELb1ELb1ELb0ELb1ELb1ELb1EEEEEEEEEvNT_6ParamsE,(.L_x_23 - _ZN7cutlass13device_kernelIN5flash19enable_sm80_to_sm89INS1_16FlashAttnFwdSm80INS1_25CollectiveMainloopFwdSm80ILi8ELi1ELb1EN4cute5tupleIJNS5_1CILi128EEENS7_ILi112EEES8_EEELi128ENS_6half_tEfNS_4arch4Sm80ELb1ELb0ELb1ELb1ELb0ELb1ELb1ELb1EEENS1_21CollectiveEpilogueFwdINS6_IJS8_S8_S9_EEENS6_IJNS7_ILi1EEESH_SH_EEESB_SD_Li256ELb1ELb1ELb1ELb0EEENS1_36VarlenDynamicPersistentTileSchedulerILi128ELi112ELi256ELi256ELb1ELb1ELb0ELb1ELb1ELb1EEEEEEEEEvNT_6ParamsE)
        .other          _ZN7cutlass13device_kernelIN5flash19enable_sm80_to_sm89INS1_16FlashAttnFwdSm80INS1_25CollectiveMainloopFwdSm80ILi8ELi1ELb1EN4cute5tupleIJNS5_1CILi128EEENS7_ILi112EEES8_EEELi128ENS_6half_tEfNS_4arch4Sm80ELb1ELb0ELb1ELb1ELb0ELb1ELb1ELb1EEENS1_21CollectiveEpilogueFwdINS6_IJS8_S8_S9_EEENS6_IJNS7_ILi1EEESH_SH_EEESB_SD_Li256ELb1ELb1ELb1ELb0EEENS1_36VarlenDynamicPersistentTileSchedulerILi128ELi112ELi256ELi256ELb1ELb1ELb0ELb1ELb1ELb1EEEEEEEEEvNT_6ParamsE,@"STO_CUDA_ENTRY STV_DEFAULT"
_ZN7cutlass13device_kernelIN5flash19enable_sm80_to_sm89INS1_16FlashAttnFwdSm80INS1_25CollectiveMainloopFwdSm80ILi8ELi1ELb1EN4cute5tupleIJNS5_1CILi128EEENS7_ILi112EEES8_EEELi128ENS_6half_tEfNS_4arch4Sm80ELb1ELb0ELb1ELb1ELb0ELb1ELb1ELb1EEENS1_21CollectiveEpilogueFwdINS6_IJS8_S8_S9_EEENS6_IJNS7_ILi1EEESH_SH_EEESB_SD_Li256ELb1ELb1ELb1ELb0EEENS1_36VarlenDynamicPersistentTileSchedulerILi128ELi112ELi256ELi256ELb1ELb1ELb0ELb1ELb1ELb1EEEEEEEEEvNT_6ParamsE:
[----:B------:R-:W-:Y:S01]  /*0000*/  LDC R1, c[0x0][0x28] ;  /* 0x00000a00ff017b82 */ /* 0x000fe20000000800 */
[----:B------:R-:W-:Y:S05]  /*0010*/  EXIT ;  /* 0x000000000000794d */ /* 0x000fea0003800000 */
.L_x_11:
        /* <DEDUP_REMOVED lines=14> */
.L_x_23:


//--------------------- .nv.shared.reserved.0     --------------------------
	.section	.nv.shared.reserved.0,"aw",@nobits
	.weak		__nv_reservedSMEM_offset_0_alias
	.size		__nv_reservedSMEM_offset_0_alias, 0, 0
	.other		__nv_reservedSMEM_offset_0_alias,@"STO_CUDA_RESERVED_SHARED STV_DEFAULT"
__nv_reservedSMEM_offset_0_alias:
	.zero		0


//--------------------- .nv.global                --------------------------
	.section	.nv.global,"aw",@nobits
.nv.global:
	.type		_ZN80_INTERNAL_280a4de0_44_flash_fwd_hdim128_fp16_split_softcap_sm80_cu_1f2e7571_39974cute1_E,@object
	.size		_ZN80_INTERNAL_280a4de0_44_flash_fwd_hdim128_fp16_split_softcap_sm80_cu_1f2e7571_39974cute1_E,(_ZN80_INTERNAL_280a4de0_44_flash_fwd_hdim128_fp16_split_softcap_sm80_cu_1f2e7571_39974cuda3std3__45__cpo6cbeginE - _ZN80_INTERNAL_280a4de0_44_flash_fwd_hdim128_fp16_split_softcap_sm80_cu_1f2e7571_39974cute1_E)
_ZN80_INTERNAL_280a4de0_44_flash_fwd_hdim128_fp16_split_softcap_sm80_cu_1f2e7571_39974cute1_E:
	.zero		1
	.type		_ZN80_INTERNAL_280a4de0_44_flash_fwd_hdim128_fp16_split_softcap_sm80_cu_1f2e7571_39974cuda3std3__45__cpo6cbeginE,@object
	.size		_ZN80_INTERNAL_280a4de0_44_flash_fwd_hdim128_fp16_split_softcap_sm80_cu_1f2e7571_39974cuda3std3__45__cpo6cbeginE,(_ZN80_INTERNAL_280a4de0_44_flash_fwd_hdim128_fp16_split_softcap_sm80_cu_1f2e7571_39974cuda3std3__48in_placeE - _ZN80_INTERNAL_280a4de0_44_flash_fwd_hdim128_fp16_split_softcap_sm80_cu_1f2e7571_39974cuda3std3__45__cpo6cbeginE)
_ZN80_INTERNAL_280a4de0_44_flash_fwd_hdim128_fp16_split_softcap_sm80_cu_1f2e7571_39974cuda3std3__45__cpo6cbeginE:
	.zero		1
	.type		_ZN80_INTERNAL_280a4de0_44_flash_fwd_hdim128_fp16_split_softcap_sm80_cu_1f2e7571_39974cuda3std3__48in_placeE,@object
	.size		_ZN80_INTERNAL_280a4de0_44_flash_fwd_hdim128_fp16_split_softcap_sm80_cu_1f2e7571_39974cuda3std3__48in_placeE,(_ZN80_INTERNAL_280a4de0_44_flash_fwd_hdim128_fp16_split_softcap_sm80_cu_1f2e7571_39974cuda3std6ranges3__45__cpo9iter_moveE - _ZN80_INTERNAL_280a4de0_44_flash_fwd_hdim128_fp16_split_softcap_sm80_cu_1f2e7571_39974cuda3std3__48in_placeE)
_ZN80_INTERNAL_280a4de0_44_flash_fwd_hdim128_fp16_split_softcap_sm80_cu_1f2e7571_39974cuda3std3__48in_placeE:
	.zero		1
	.type		_ZN80_INTERNAL_280a4de0_44_flash_fwd_hdim128_fp16_split_softcap_sm80_cu_1f2e7571_39974cuda3std6ranges3__45__cpo9iter_moveE,@object
	.size		_ZN80_INTERNAL_280a4de0_44_flash_fwd_hdim128_fp16_split_softcap_sm80_cu_1f2e7571_39974cuda3std6ranges3__45__cpo9iter_moveE,(_ZN80_INTERNAL_280a4de0_44_flash_fwd_hdim128_fp16_split_softcap_sm80_cu_1f2e7571_39974cuda3std3__45__cpo5beginE - _ZN80_INTERNAL_280a4de0_44_flash_fwd_hdim128_fp16_split_softcap_sm80_cu_1f2e7571_39974cuda3std6ranges3__45__cpo9iter_moveE)
_ZN80_INTERNAL_280a4de0_44_flash_fwd_hdim128_fp16_split_softcap_sm80_cu_1f2e7571_39974cuda3std6ranges3__45__cpo9iter_moveE:
	.zero		1
	.type		_ZN80_INTERNAL_280a4de0_44_flash_fwd_hdim128_fp16_split_softcap_sm80_cu_1f2e7571_39974cuda3std3__45__cpo5beginE,@object
	.size		_ZN80_INTERNAL_280a4de0_44_flash_fwd_hdim128_fp16_split_softcap_sm80_cu_1f2e7571_39974cuda3std3__45__cpo5beginE,(_ZN80_INTERNAL_280a4de0_44_flash_fwd_hdim128_fp16_split_softcap_sm80_cu_1f2e7571_39974cuda3std3__482_GLOBAL__N__280a4de0_44_flash_fwd_hdim128_fp16_split_softcap_sm80_cu_1f2e7571_39976ignoreE - _ZN80_INTERNAL_280a4de0_44_flash_fwd_hdim128_fp16_split_softcap_sm80_cu_1f2e7571_39974cuda3std3__45__cpo5beginE)
_ZN80_INTERNAL_280a4de0_44_flash_fwd_hdim128_fp16_split_softcap_sm80_cu_1f2e7571_39974cuda3std3__45__cpo5beginE:
	.zero		1
	.type		_ZN80_INTERNAL_280a4de0_44_flash_fwd_hdim128_fp16_split_softcap_sm80_cu_1f2e7571_39974cuda3std3__482_GLOBAL__N__280a4de0_44_flash_fwd_hdim128_fp16_split_softcap_sm80_cu_1f2e7571_39976ignoreE,@object
	.size		_ZN80_INTERNAL_280a4de0_44_flash_fwd_hdim128_fp16_split_softcap_sm80_cu_1f2e7571_39974cuda3std3__482_GLOBAL__N__280a4de0_44_flash_fwd_hdim128_fp16_split_softcap_sm80_cu_1f2e7571_39976ignoreE,(_ZN80_INTERNAL_280a4de0_44_flash_fwd_hdim128_fp16_split_softcap_sm80_cu_1f2e7571_39974cute7productE - _ZN80_INTERNAL_280a4de0_44_flash_fwd_hdim128_fp16_split_softcap_sm80_cu_1f2e7571_39974cuda3std3__482_GLOBAL__N__280a4de0_44_flash_fwd_hdim128_fp16_split_softcap_sm80_cu_1f2e7571_39976ignoreE)
_ZN80_INTERNAL_280a4de0_44_flash_fwd_hdim128_fp16_split_softcap_sm80_cu_1f2e7571_39974cuda3std3__482_GLOBAL__N__280a4de0_44_flash_fwd_hdim128_fp16_split_softcap_sm80_cu_1f2e7571_39976ignoreE:
	.zero		1
	.type		_ZN80_INTERNAL_280a4de0_44_flash_fwd_hdim128_fp16_split_softcap_sm80_cu_1f2e7571_39974cute7productE,@object
	.size		_ZN80_INTERNAL_280a4de0_44_flash_fwd_hdim128_fp16_split_softcap_sm80_cu_1f2e7571_39974cute7productE,(_ZN80_INTERNAL_280a4de0_44_flash_fwd_hdim128_fp16_split_softcap_sm80_cu_1f2e7571_39974cuda3std3__45__cpo3endE - _ZN80_INTERNAL_280a4de0_44_flash_fwd_hdim128_fp16_split_softcap_sm80_cu_1f2e7571_39974cute7productE)
_ZN80_INTERNAL_280a4de0_44_flash_fwd_hdim128_fp16_split_softcap_sm80_cu_1f2e7571_39974cute7productE:
	.zero		1
	.type		_ZN80_INTERNAL_280a4de0_44_flash_fwd_hdim128_fp16_split_softcap_sm80_cu_1f2e7571_39974cuda3std3__45__cpo3endE,@object
	.size		_ZN80_INTERNAL_280a4de0_44_flash_fwd_hdim128_fp16_split_softcap_sm80_cu_1f2e7571_39974cuda3std3__45__cpo3endE,(_ZN80_INTERNAL_280a4de0_44_flash_fwd_hdim128_fp16_split_softcap_sm80_cu_1f2e7571_39974cuda3std3__419piecewise_constructE - _ZN80_INTERNAL_280a4de0_44_flash_fwd_hdim128_fp16_split_softcap_sm80_cu_1f2e7571_39974cuda3std3__45__cpo3endE)
_ZN80_INTERNAL_280a4de0_44_flash_fwd_hdim128_fp16_split_softcap_sm80_cu_1f2e7571_39974cuda3std3__45__cpo3endE:
	.zero		1
	.type		_ZN80_INTERNAL_280a4de0_44_flash_fwd_hdim128_fp16_split_softcap_sm80_cu_1f2e7571_39974cuda3std3__419piecewise_constructE,@object
	.size		_ZN80_INTERNAL_280a4de0_44_flash_fwd_hdim128_fp16_split_softcap_sm80_cu_1f2e7571_39974cuda3std3__419piecewise_constructE,(_ZN80_INTERNAL_280a4de0_44_flash_fwd_hdim128_fp16_split_softcap_sm80_cu_1f2e7571_39974cuda3std3__45__cpo4cendE - _ZN80_INTERNAL_280a4de0_44_flash_fwd_hdim128_fp16_split_softcap_sm80_cu_1f2e7571_39974cuda3std3__419piecewise_constructE)
_ZN80_INTERNAL_280a4de0_44_flash_fwd_hdim128_fp16_split_softcap_sm80_cu_1f2e7571_39974cuda3std3__419piecewise_constructE:
	.zero		1
	.type		_ZN80_INTERNAL_280a4de0_44_flash_fwd_hdim128_fp16_split_softcap_sm80_cu_1f2e7571_39974cuda3std3__45__cpo4cendE,@object
	.size		_ZN80_INTERNAL_280a4de0_44_flash_fwd_hdim128_fp16_split_softcap_sm80_cu_1f2e7571_39974cuda3std3__45__cpo4cendE,(_ZN80_INTERNAL_280a4de0_44_flash_fwd_hdim128_fp16_split_softcap_sm80_cu_1f2e7571_39974cuda3std6ranges3__45__cpo4swapE - _ZN80_INTERNAL_280a4de0_44_flash_fwd_hdim128_fp16_split_softcap_sm80_cu_1f2e7571_39974cuda3std3__45__cpo4cendE)
_ZN80_INTERNAL_280a4de0_44_flash_fwd_hdim128_fp16_split_softcap_sm80_cu_1f2e7571_39974cuda3std3__45__cpo4cendE:
	.zero		1
	.type		_ZN80_INTERNAL_280a4de0_44_flash_fwd_hdim128_fp16_split_softcap_sm80_cu_1f2e7571_39974cuda3std6ranges3__45__cpo4swapE,@object
	.size		_ZN80_INTERNAL_280a4de0_44_flash_fwd_hdim128_fp16_split_softcap_sm80_cu_1f2e7571_39974cuda3std6ranges3__45__cpo4swapE,(.L_7 - _ZN80_INTERNAL_280a4de0_44_flash_fwd_hdim128_fp16_split_softcap_sm80_cu_1f2e7571_39974cuda3std6ranges3__45__cpo4swapE)
_ZN80_INTERNAL_280a4de0_44_flash_fwd_hdim128_fp16_split_softcap_sm80_cu_1f2e7571_39974cuda3std6ranges3__45__cpo4swapE:
	.zero		1
.L_7:


//--------------------- .nv.constant0._ZN7cutlass13device_kernelIN5flash19enable_sm80_to_sm89INS1_16FlashAttnFwdSm80INS1_25CollectiveMainloopFwdSm80ILi8ELi1ELb1EN4cute5tupleIJNS5_1CILi128EEES8_S8_EEELi128ENS_6half_tEfNS_4arch4Sm80ELb0ELb0ELb1ELb0ELb0ELb0ELb1ELb1EEENS1_21CollectiveEpilogueFwdIS9_NS6_IJNS7_ILi1EEESF_SF_EEESA_SC_Li256ELb0ELb1ELb1ELb0EEENS1_19SingleTileSchedulerILb0ELb1ELb1ELi128EEEEEEEEEvNT_6ParamsE --------------------------
	.section	.nv.constant0._ZN7cutlass13device_kernelIN5flash19enable_sm80_to_sm89INS1_16FlashAttnFwdSm80INS1_25CollectiveMainloopFwdSm80ILi8ELi1ELb1EN4cute5tupleIJNS5_1CILi128EEES8_S8_EEELi128ENS_6half_tEfNS_4arch4Sm80ELb0ELb0ELb1ELb0ELb0ELb0ELb1ELb1EEENS1_21CollectiveEpilogueFwdIS9_NS6_IJNS7_ILi1EEESF_SF_EEESA_SC_Li256ELb0ELb1ELb1ELb0EEENS1_19SingleTileSchedulerILb0ELb1ELb1ELi128EEEEEEEEEvNT_6ParamsE,"a",@progbits
	.sectionflags	@""
	.align	4
.nv.constant0._ZN7cutlass13device_kernelIN5flash19enable_sm80_to_sm89INS1_16FlashAttnFwdSm80INS1_25CollectiveMainloopFwdSm80ILi8ELi1ELb1EN4cute5tupleIJNS5_1CILi128EEES8_S8_EEELi128ENS_6half_tEfNS_4arch4Sm80ELb0ELb0ELb1ELb0ELb0ELb0ELb1ELb1EEENS1_21CollectiveEpilogueFwdIS9_NS6_IJNS7_ILi1EEESF_SF_EEESA_SC_Li256ELb0ELb1ELb1ELb0EEENS1_19SingleTileSchedulerILb0ELb1ELb1ELi128EEEEEEEEEvNT_6ParamsE:
	.zero		1576


//--------------------- .nv.constant0._ZN7cutlass13device_kernelIN5flash19enable_sm80_to_sm89INS1_16FlashAttnFwdSm80INS1_25CollectiveMainloopFwdSm80ILi8ELi1ELb1EN4cute5tupleIJNS5_1CILi128EEENS7_ILi96EEES8_EEELi128ENS_6half_tEfNS_4arch4Sm80ELb0ELb1ELb1ELb0ELb0ELb0ELb1ELb1EEENS1_21CollectiveEpilogueFwdINS6_IJS8_S8_S9_EEENS6_IJNS7_ILi1EEESH_SH_EEESB_SD_Li256ELb0ELb1ELb1ELb0EEENS1_19SingleTileSchedulerILb0ELb1ELb1ELi128EEEEEEEEEvNT_6ParamsE --------------------------
	.section	.nv.constant0._ZN7cutlass13device_kernelIN5flash19enable_sm80_to_sm89INS1_16FlashAttnFwdSm80INS1_25CollectiveMainloopFwdSm80ILi8ELi1ELb1EN4cute5tupleIJNS5_1CILi128EEENS7_ILi96EEES8_EEELi128ENS_6half_tEfNS_4arch4Sm80ELb0ELb1ELb1ELb0ELb0ELb0ELb1ELb1EEENS1_21CollectiveEpilogueFwdINS6_IJS8_S8_S9_EEENS6_IJNS7_ILi1EEESH_SH_EEESB_SD_Li256ELb0ELb1ELb1ELb0EEENS1_19SingleTileSchedulerILb0ELb1ELb1ELi128EEEEEEEEEvNT_6ParamsE,"a",@progbits
	.sectionflags	@""
	.align	4
.nv.constant0._ZN7cutlass13device_kernelIN5flash19enable_sm80_to_sm89INS1_16FlashAttnFwdSm80INS1_25CollectiveMainloopFwdSm80ILi8ELi1ELb1EN4cute5tupleIJNS5_1CILi128EEENS7_ILi96EEES8_EEELi128ENS_6half_tEfNS_4arch4Sm80ELb0ELb1ELb1ELb0ELb0ELb0ELb1ELb1EEENS1_21CollectiveEpilogueFwdINS6_IJS8_S8_S9_EEENS6_IJNS7_ILi1EEESH_SH_EEESB_SD_Li256ELb0ELb1ELb1ELb0EEENS1_19SingleTileSchedulerILb0ELb1ELb1ELi128EEEEEEEEEvNT_6ParamsE:
	.zero		1576


//--------------------- .nv.constant0._ZN7cutlass13device_kernelIN5flash19enable_sm80_to_sm89INS1_16FlashAttnFwdSm80INS1_25CollectiveMainloopFwdSm80ILi8ELi1ELb1EN4cute5tupleIJNS5_1CILi128EEES8_S8_EEELi128ENS_6half_tEfNS_4arch4Sm80ELb1ELb0ELb1ELb0ELb0ELb0ELb1ELb1EEENS1_21CollectiveEpilogueFwdIS9_NS6_IJNS7_ILi1EEESF_SF_EEESA_SC_Li256ELb0ELb1ELb1ELb0EEENS1_30DynamicPersistentTileSchedulerILi256ELi256ELb1ELb1ELb0EEEEEEEEEvNT_6ParamsE --------------------------
	.section	.nv.constant0._ZN7cutlass13device_kernelIN5flash19enable_sm80_to_sm89INS1_16FlashAttnFwdSm80INS1_25CollectiveMainloopFwdSm80ILi8ELi1ELb1EN4cute5tupleIJNS5_1CILi128EEES8_S8_EEELi128ENS_6half_tEfNS_4arch4Sm80ELb1ELb0ELb1ELb0ELb0ELb0ELb1ELb1EEENS1_21CollectiveEpilogueFwdIS9_NS6_IJNS7_ILi1EEESF_SF_EEESA_SC_Li256ELb0ELb1ELb1ELb0EEENS1_30DynamicPersistentTileSchedulerILi256ELi256ELb1ELb1ELb0EEEEEEEEEvNT_6ParamsE,"a",@progbits
	.sectionflags	@""
	.align	4
.nv.constant0._ZN7cutlass13device_kernelIN5flash19enable_sm80_to_sm89INS1_16FlashAttnFwdSm80INS1_25CollectiveMainloopFwdSm80ILi8ELi1ELb1EN4cute5tupleIJNS5_1CILi128EEES8_S8_EEELi128ENS_6half_tEfNS_4arch4Sm80ELb1ELb0ELb1ELb0ELb0ELb0ELb1ELb1EEENS1_21CollectiveEpilogueFwdIS9_NS6_IJNS7_ILi1EEESF_SF_EEESA_SC_Li256ELb0ELb1ELb1ELb0EEENS1_30DynamicPersistentTileSchedulerILi256ELi256ELb1ELb1ELb0EEEEEEEEEvNT_6ParamsE:
	.zero		1592


//--------------------- .nv.constant0._ZN7cutlass13device_kernelIN5flash19enable_sm80_to_sm89INS1_16FlashAttnFwdSm80INS1_25CollectiveMainloopFwdSm80ILi4ELi1ELb0EN4cute5tupleIJNS5_1CILi128EEENS7_ILi64EEES8_EEELi128ENS_6half_tEfNS_4arch4Sm80ELb0ELb0ELb1ELb0ELb0ELb0ELb1ELb1EEENS1_21CollectiveEpilogueFwdINS6_IJS8_S8_S9_EEENS6_IJNS7_ILi1EEESH_SH_EEESB_SD_Li128ELb0ELb1ELb1ELb0EEENS1_19SingleTileSchedulerILb0ELb1ELb1ELi128EEEEEEEEEvNT_6ParamsE --------------------------
	.section	.nv.constant0._ZN7cutlass13device_kernelIN5flash19enable_sm80_to_sm89INS1_16FlashAttnFwdSm80INS1_25CollectiveMainloopFwdSm80ILi4ELi1ELb0EN4cute5tupleIJNS5_1CILi128EEENS7_ILi64EEES8_EEELi128ENS_6half_tEfNS_4arch4Sm80ELb0ELb0ELb1ELb0ELb0ELb0ELb1ELb1EEENS1_21CollectiveEpilogueFwdINS6_IJS8_S8_S9_EEENS6_IJNS7_ILi1EEESH_SH_EEESB_SD_Li128ELb0ELb1ELb1ELb0EEENS1_19SingleTileSchedulerILb0ELb1ELb1ELi128EEEEEEEEEvNT_6ParamsE,"a",@progbits
	.sectionflags	@""
	.align	4
.nv.constant0._ZN7cutlass13device_kernelIN5flash19enable_sm80_to_sm89INS1_16FlashAttnFwdSm80INS1_25CollectiveMainloopFwdSm80ILi4ELi1ELb0EN4cute5tupleIJNS5_1CILi128EEENS7_ILi64EEES8_EEELi128ENS_6half_tEfNS_4arch4Sm80ELb0ELb0ELb1ELb0ELb0ELb0ELb1ELb1EEENS1_21CollectiveEpilogueFwdINS6_IJS8_S8_S9_EEENS6_IJNS7_ILi1EEESH_SH_EEESB_SD_Li128ELb0ELb1ELb1ELb0EEENS1_19SingleTileSchedulerILb0ELb1ELb1ELi128EEEEEEEEEvNT_6ParamsE:
	.zero		1576


//--------------------- .nv.constant0._ZN7cutlass13device_kernelIN5flash19enable_sm80_to_sm89INS1_16FlashAttnFwdSm80INS1_25CollectiveMainloopFwdSm80ILi8ELi1ELb1EN4cute5tupleIJNS5_1CILi128EEENS7_ILi112EEES8_EEELi128ENS_6half_tEfNS_4arch4Sm80ELb0ELb0ELb1ELb1ELb0ELb0ELb1ELb1EEENS1_21CollectiveEpilogueFwdINS6_IJS8_S8_S9_EEENS6_IJNS7_ILi1EEESH_SH_EEESB_SD_Li256ELb1ELb1ELb1ELb0EEENS1_36VarlenDynamicPersistentTileSchedulerILi128ELi112ELi256ELi256ELb1ELb1ELb0ELb0ELb1ELb1EEEEEEEEEvNT_6ParamsE --------------------------
	.section	.nv.constant0._ZN7cutlass13device_kernelIN5flash19enable_sm80_to_sm89INS1_16FlashAttnFwdSm80INS1_25CollectiveMainloopFwdSm80ILi8ELi1ELb1EN4cute5tupleIJNS5_1CILi128EEENS7_ILi112EEES8_EEELi128ENS_6half_tEfNS_4arch4Sm80ELb0ELb0ELb1ELb1ELb0ELb0ELb1ELb1EEENS1_21CollectiveEpilogueFwdINS6_IJS8_S8_S9_EEENS6_IJNS7_ILi1EEESH_SH_EEESB_SD_Li256ELb1ELb1ELb1ELb0EEENS1_36VarlenDynamicPersistentTileSchedulerILi128ELi112ELi256ELi256ELb1ELb1ELb0ELb0ELb1ELb1EEEEEEEEEvNT_6ParamsE,"a",@progbits
	.sectionflags	@""
	.align	4
.nv.constant0._ZN7cutlass13device_kernelIN5flash19enable_sm80_to_sm89INS1_16FlashAttnFwdSm80INS1_25CollectiveMainloopFwdSm80ILi8ELi1ELb1EN4cute5tupleIJNS5_1CILi128EEENS7_ILi112EEES8_EEELi128ENS_6half_tEfNS_4arch4Sm80ELb0ELb0ELb1ELb1ELb0ELb0ELb1ELb1EEENS1_21CollectiveEpilogueFwdINS6_IJS8_S8_S9_EEENS6_IJNS7_ILi1EEESH_SH_EEESB_SD_Li256ELb1ELb1ELb1ELb0EEENS1_36VarlenDynamicPersistentTileSchedulerILi128ELi112ELi256ELi256ELb1ELb1ELb0ELb0ELb1ELb1EEEEEEEEEvNT_6ParamsE:
	.zero		1608


//--------------------- .nv.constant0._ZN7cutlass13device_kernelIN5flash19enable_sm80_to_sm89INS1_16FlashAttnFwdSm80INS1_25CollectiveMainloopFwdSm80ILi8ELi1ELb1EN4cute5tupleIJNS5_1CILi128EEENS7_ILi112EEES8_EEELi128ENS_6half_tEfNS_4arch4Sm80ELb0ELb0ELb1ELb1ELb0ELb1ELb1ELb1EEENS1_21CollectiveEpilogueFwdINS6_IJS8_S8_S9_EEENS6_IJNS7_ILi1EEESH_SH_EEESB_SD_Li256ELb1ELb1ELb1ELb0EEENS1_36VarlenDynamicPersistentTileSchedulerILi128ELi112ELi256ELi256ELb1ELb1ELb0ELb0ELb1ELb1EEEEEEEEEvNT_6ParamsE --------------------------
	.section	.nv.constant0._ZN7cutlass13device_kernelIN5flash19enable_sm80_to_sm89INS1_16FlashAttnFwdSm80INS1_25CollectiveMainloopFwdSm80ILi8ELi1ELb1EN4cute5tupleIJNS5_1CILi128EEENS7_ILi112EEES8_EEELi128ENS_6half_tEfNS_4arch4Sm80ELb0ELb0ELb1ELb1ELb0ELb1ELb1ELb1EEENS1_21CollectiveEpilogueFwdINS6_IJS8_S8_S9_EEENS6_IJNS7_ILi1EEESH_SH_EEESB_SD_Li256ELb1ELb1ELb1ELb0EEENS1_36VarlenDynamicPersistentTileSchedulerILi128ELi112ELi256ELi256ELb1ELb1ELb0ELb0ELb1ELb1EEEEEEEEEvNT_6ParamsE,"a",@progbits
	.sectionflags	@""
	.align	4
.nv.constant0._ZN7cutlass13device_kernelIN5flash19enable_sm80_to_sm89INS1_16FlashAttnFwdSm80INS1_25CollectiveMainloopFwdSm80ILi8ELi1ELb1EN4cute5tupleIJNS5_1CILi128EEENS7_ILi112EEES8_EEELi128ENS_6half_tEfNS_4arch4Sm80ELb0ELb0ELb1ELb1ELb0ELb1ELb1ELb1EEENS1_21CollectiveEpilogueFwdINS6_IJS8_S8_S9_EEENS6_IJNS7_ILi1EEESH_SH_EEESB_SD_Li256ELb1ELb1ELb1ELb0EEENS1_36VarlenDynamicPersistentTileSchedulerILi128ELi112ELi256ELi256ELb1ELb1ELb0ELb0ELb1ELb1EEEEEEEEEvNT_6ParamsE:
	.zero		1608


//--------------------- .nv.constant0._ZN7cutlass13device_kernelIN5flash19enable_sm80_to_sm89INS1_16FlashAttnFwdSm80INS1_25CollectiveMainloopFwdSm80ILi4ELi1ELb0EN4cute5tupleIJNS5_1CILi128EEENS7_ILi48EEES8_EEELi128ENS_6half_tEfNS_4arch4Sm80ELb0ELb1ELb1ELb0ELb0ELb0ELb1ELb1EEENS1_21CollectiveEpilogueFwdINS6_IJS8_S8_S9_EEENS6_IJNS7_ILi1EEESH_SH_EEESB_SD_Li128ELb0ELb1ELb1ELb0EEENS1_19SingleTileSchedulerILb0ELb1ELb1ELi128EEEEEEEEEvNT_6ParamsE --------------------------
	.section	.nv.constant0._ZN7cutlass13device_kernelIN5flash19enable_sm80_to_sm89INS1_16FlashAttnFwdSm80INS1_25CollectiveMainloopFwdSm80ILi4ELi1ELb0EN4cute5tupleIJNS5_1CILi128EEENS7_ILi48EEES8_EEELi128ENS_6half_tEfNS_4arch4Sm80ELb0ELb1ELb1ELb0ELb0ELb0ELb1ELb1EEENS1_21CollectiveEpilogueFwdINS6_IJS8_S8_S9_EEENS6_IJNS7_ILi1EEESH_SH_EEESB_SD_Li128ELb0ELb1ELb1ELb0EEENS1_19SingleTileSchedulerILb0ELb1ELb1ELi128EEEEEEEEEvNT_6ParamsE,"a",@progbits
	.sectionflags	@""
	.align	4
.nv.constant0._ZN7cutlass13device_kernelIN5flash19enable_sm80_to_sm89INS1_16FlashAttnFwdSm80INS1_25CollectiveMainloopFwdSm80ILi4ELi1ELb0EN4cute5tupleIJNS5_1CILi128EEENS7_ILi48EEES8_EEELi128ENS_6half_tEfNS_4arch4Sm80ELb0ELb1ELb1ELb0ELb0ELb0ELb1ELb1EEENS1_21CollectiveEpilogueFwdINS6_IJS8_S8_S9_EEENS6_IJNS7_ILi1EEESH_SH_EEESB_SD_Li128ELb0ELb1ELb1ELb0EEENS1_19SingleTileSchedulerILb0ELb1ELb1ELi128EEEEEEEEEvNT_6ParamsE:
	.zero		1576


//--------------------- .nv.constant0._ZN7cutlass13device_kernelIN5flash19enable_sm80_to_sm89INS1_16FlashAttnFwdSm80INS1_25CollectiveMainloopFwdSm80ILi8ELi1ELb1EN4cute5tupleIJNS5_1CILi128EEENS7_ILi96EEES8_EEELi128ENS_6half_tEfNS_4arch4Sm80ELb0ELb1ELb1ELb1ELb0ELb0ELb1ELb1EEENS1_21CollectiveEpilogueFwdINS6_IJS8_S8_S9_EEENS6_IJNS7_ILi1EEESH_SH_EEESB_SD_Li256ELb1ELb1ELb1ELb0EEENS1_36VarlenDynamicPersistentTileSchedulerILi128ELi96ELi256ELi256ELb1ELb1ELb0ELb1ELb0ELb1EEEEEEEEEvNT_6ParamsE --------------------------
	.section	.nv.constant0._ZN7cutlass13device_kernelIN5flash19enable_sm80_to_sm89INS1_16FlashAttnFwdSm80INS1_25CollectiveMainloopFwdSm80ILi8ELi1ELb1EN4cute5tupleIJNS5_1CILi128EEENS7_ILi96EEES8_EEELi128ENS_6half_tEfNS_4arch4Sm80ELb0ELb1ELb1ELb1ELb0ELb0ELb1ELb1EEENS1_21CollectiveEpilogueFwdINS6_IJS8_S8_S9_EEENS6_IJNS7_ILi1EEESH_SH_EEESB_SD_Li256ELb1ELb1ELb1ELb0EEENS1_36VarlenDynamicPersistentTileSchedulerILi128ELi96ELi256ELi256ELb1ELb1ELb0ELb1ELb0ELb1EEEEEEEEEvNT_6ParamsE,"a",@progbits
	.sectionflags	@""
	.align	4
.nv.constant0._ZN7cutlass13device_kernelIN5flash19enable_sm80_to_sm89INS1_16FlashAttnFwdSm80INS1_25CollectiveMainloopFwdSm80ILi8ELi1ELb1EN4cute5tupleIJNS5_1CILi128EEENS7_ILi96EEES8_EEELi128ENS_6half_tEfNS_4arch4Sm80ELb0ELb1ELb1ELb1ELb0ELb0ELb1ELb1EEENS1_21CollectiveEpilogueFwdINS6_IJS8_S8_S9_EEENS6_IJNS7_ILi1EEESH_SH_EEESB_SD_Li256ELb1ELb1ELb1ELb0EEENS1_36VarlenDynamicPersistentTileSchedulerILi128ELi96ELi256ELi256ELb1ELb1ELb0ELb1ELb0ELb1EEEEEEEEEvNT_6ParamsE:
	.zero		1608


//--------------------- .nv.constant0._ZN7cutlass13device_kernelIN5flash19enable_sm80_to_sm89INS1_16FlashAttnFwdSm80INS1_25CollectiveMainloopFwdSm80ILi8ELi1ELb1EN4cute5tupleIJNS5_1CILi128EEENS7_ILi96EEES8_EEELi128ENS_6half_tEfNS_4arch4Sm80ELb0ELb1ELb1ELb1ELb0ELb1ELb1ELb1EEENS1_21CollectiveEpilogueFwdINS6_IJS8_S8_S9_EEENS6_IJNS7_ILi1EEESH_SH_EEESB_SD_Li256ELb1ELb1ELb1ELb0EEENS1_36VarlenDynamicPersistentTileSchedulerILi128ELi96ELi256ELi256ELb1ELb1ELb0ELb1ELb0ELb1EEEEEEEEEvNT_6ParamsE --------------------------
	.section	.nv.constant0._ZN7cutlass13device_kernelIN5flash19enable_sm80_to_sm89INS1_16FlashAttnFwdSm80INS1_25CollectiveMainloopFwdSm80ILi8ELi1ELb1EN4cute5tupleIJNS5_1CILi128EEENS7_ILi96EEES8_EEELi128ENS_6half_tEfNS_4arch4Sm80ELb0ELb1ELb1ELb1ELb0ELb1ELb1ELb1EEENS1_21CollectiveEpilogueFwdINS6_IJS8_S8_S9_EEENS6_IJNS7_ILi1EEESH_SH_EEESB_SD_Li256ELb1ELb1ELb1ELb0EEENS1_36VarlenDynamicPersistentTileSchedulerILi128ELi96ELi256ELi256ELb1ELb1ELb0ELb1ELb0ELb1EEEEEEEEEvNT_6ParamsE,"a",@progbits
	.sectionflags	@""
	.align	4
.nv.constant0._ZN7cutlass13device_kernelIN5flash19enable_sm80_to_sm89INS1_16FlashAttnFwdSm80INS1_25CollectiveMainloopFwdSm80ILi8ELi1ELb1EN4cute5tupleIJNS5_1CILi128EEENS7_ILi96EEES8_EEELi128ENS_6half_tEfNS_4arch4Sm80ELb0ELb1ELb1ELb1ELb0ELb1ELb1ELb1EEENS1_21CollectiveEpilogueFwdINS6_IJS8_S8_S9_EEENS6_IJNS7_ILi1EEESH_SH_EEESB_SD_Li256ELb1ELb1ELb1ELb0EEENS1_36VarlenDynamicPersistentTileSchedulerILi128ELi96ELi256ELi256ELb1ELb1ELb0ELb1ELb0ELb1EEEEEEEEEvNT_6ParamsE:
	.zero		1608


//--------------------- .nv.constant0._ZN7cutlass13device_kernelIN5flash19enable_sm80_to_sm89INS1_16FlashAttnFwdSm80INS1_25CollectiveMainloopFwdSm80ILi4ELi1ELb0EN4cute5tupleIJNS5_1CILi128EEENS7_ILi64EEES8_EEELi128ENS_6half_tEfNS_4arch4Sm80ELb1ELb0ELb1ELb0ELb0ELb0ELb1ELb1EEENS1_21CollectiveEpilogueFwdINS6_IJS8_S8_S9_EEENS6_IJNS7_ILi1EEESH_SH_EEESB_SD_Li128ELb0ELb1ELb1ELb0EEENS1_30DynamicPersistentTileSchedulerILi128ELi128ELb1ELb1ELb0EEEEEEEEEvNT_6ParamsE --------------------------
	.section	.nv.constant0._ZN7cutlass13device_kernelIN5flash19enable_sm80_to_sm89INS1_16FlashAttnFwdSm80INS1_25CollectiveMainloopFwdSm80ILi4ELi1ELb0EN4cute5tupleIJNS5_1CILi128EEENS7_ILi64EEES8_EEELi128ENS_6half_tEfNS_4arch4Sm80ELb1ELb0ELb1ELb0ELb0ELb0ELb1ELb1EEENS1_21CollectiveEpilogueFwdINS6_IJS8_S8_S9_EEENS6_IJNS7_ILi1EEESH_SH_EEESB_SD_Li128ELb0ELb1ELb1ELb0EEENS1_30DynamicPersistentTileSchedulerILi128ELi128ELb1ELb1ELb0EEEEEEEEEvNT_6ParamsE,"a",@progbits
	.sectionflags	@""
	.align	4
.nv.constant0._ZN7cutlass13device_kernelIN5flash19enable_sm80_to_sm89INS1_16FlashAttnFwdSm80INS1_25CollectiveMainloopFwdSm80ILi4ELi1ELb0EN4cute5tupleIJNS5_1CILi128EEENS7_ILi64EEES8_EEELi128ENS_6half_tEfNS_4arch4Sm80ELb1ELb0ELb1ELb0ELb0ELb0ELb1ELb1EEENS1_21CollectiveEpilogueFwdINS6_IJS8_S8_S9_EEENS6_IJNS7_ILi1EEESH_SH_EEESB_SD_Li128ELb0ELb1ELb1ELb0EEENS1_30DynamicPersistentTileSchedulerILi128ELi128ELb1ELb1ELb0EEEEEEEEEvNT_6ParamsE:
	.zero		1592


//--------------------- .nv.constant0._ZN7cutlass13device_kernelIN5flash19enable_sm80_to_sm89INS1_16FlashAttnFwdSm80INS1_25CollectiveMainloopFwdSm80ILi8ELi1ELb1EN4cute5tupleIJNS5_1CILi128EEENS7_ILi112EEES8_EEELi128ENS_6half_tEfNS_4arch4Sm80ELb1ELb0ELb1ELb1ELb0ELb0ELb1ELb1EEENS1_21CollectiveEpilogueFwdINS6_IJS8_S8_S9_EEENS6_IJNS7_ILi1EEESH_SH_EEESB_SD_Li256ELb1ELb1ELb1ELb0EEENS1_36VarlenDynamicPersistentTileSchedulerILi128ELi112ELi256ELi256ELb1ELb1ELb0ELb1ELb1ELb1EEEEEEEEEvNT_6ParamsE --------------------------
	.section	.nv.constant0._ZN7cutlass13device_kernelIN5flash19enable_sm80_to_sm89INS1_16FlashAttnFwdSm80INS1_25CollectiveMainloopFwdSm80ILi8ELi1ELb1EN4cute5tupleIJNS5_1CILi128EEENS7_ILi112EEES8_EEELi128ENS_6half_tEfNS_4arch4Sm80ELb1ELb0ELb1ELb1ELb0ELb0ELb1ELb1EEENS1_21CollectiveEpilogueFwdINS6_IJS8_S8_S9_EEENS6_IJNS7_ILi1EEESH_SH_EEESB_SD_Li256ELb1ELb1ELb1ELb0EEENS1_36VarlenDynamicPersistentTileSchedulerILi128ELi112ELi256ELi256ELb1ELb1ELb0ELb1ELb1ELb1EEEEEEEEEvNT_6ParamsE,"a",@progbits
	.sectionflags	@""
	.align	4
.nv.constant0._ZN7cutlass13device_kernelIN5flash19enable_sm80_to_sm89INS1_16FlashAttnFwdSm80INS1_25CollectiveMainloopFwdSm80ILi8ELi1ELb1EN4cute5tupleIJNS5_1CILi128EEENS7_ILi112EEES8_EEELi128ENS_6half_tEfNS_4arch4Sm80ELb1ELb0ELb1ELb1ELb0ELb0ELb1ELb1EEENS1_21CollectiveEpilogueFwdINS6_IJS8_S8_S9_EEENS6_IJNS7_ILi1EEESH_SH_EEESB_SD_Li256ELb1ELb1ELb1ELb0EEENS1_36VarlenDynamicPersistentTileSchedulerILi128ELi112ELi256ELi256ELb1ELb1ELb0ELb1ELb1ELb1EEEEEEEEEvNT_6ParamsE:
	.zero		1608


//--------------------- .nv.constant0._ZN7cutlass13device_kernelIN5flash19enable_sm80_to_sm89INS1_16FlashAttnFwdSm80INS1_25CollectiveMainloopFwdSm80ILi8ELi1ELb1EN4cute5tupleIJNS5_1CILi128EEENS7_ILi112EEES8_EEELi128ENS_6half_tEfNS_4arch4Sm80ELb1ELb0ELb1ELb1ELb0ELb1ELb1ELb1EEENS1_21CollectiveEpilogueFwdINS6_IJS8_S8_S9_EEENS6_IJNS7_ILi1EEESH_SH_EEESB_SD_Li256ELb1ELb1ELb1ELb0EEENS1_36VarlenDynamicPersistentTileSchedulerILi128ELi112ELi256ELi256ELb1ELb1ELb0ELb1ELb1ELb1EEEEEEEEEvNT_6ParamsE --------------------------
	.section	.nv.constant0._ZN7cutlass13device_kernelIN5flash19enable_sm80_to_sm89INS1_16FlashAttnFwdSm80INS1_25CollectiveMainloopFwdSm80ILi8ELi1ELb1EN4cute5tupleIJNS5_1CILi128EEENS7_ILi112EEES8_EEELi128ENS_6half_tEfNS_4arch4Sm80ELb1ELb0ELb1ELb1ELb0ELb1ELb1ELb1EEENS1_21CollectiveEpilogueFwdINS6_IJS8_S8_S9_EEENS6_IJNS7_ILi1EEESH_SH_EEESB_SD_Li256ELb1ELb1ELb1ELb0EEENS1_36VarlenDynamicPersistentTileSchedulerILi128ELi112ELi256ELi256ELb1ELb1ELb0ELb1ELb1ELb1EEEEEEEEEvNT_6ParamsE,"a",@progbits
	.sectionflags	@""
	.align	4
.nv.constant0._ZN7cutlass13device_kernelIN5flash19enable_sm80_to_sm89INS1_16FlashAttnFwdSm80INS1_25CollectiveMainloopFwdSm80ILi8ELi1ELb1EN4cute5tupleIJNS5_1CILi128EEENS7_ILi112EEES8_EEELi128ENS_6half_tEfNS_4arch4Sm80ELb1ELb0ELb1ELb1ELb0ELb1ELb1ELb1EEENS1_21CollectiveEpilogueFwdINS6_IJS8_S8_S9_EEENS6_IJNS7_ILi1EEESH_SH_EEESB_SD_Li256ELb1ELb1ELb1ELb0EEENS1_36VarlenDynamicPersistentTileSchedulerILi128ELi112ELi256ELi256ELb1ELb1ELb0ELb1ELb1ELb1EEEEEEEEEvNT_6ParamsE:
	.zero		1608


//--------------------- SYMBOLS --------------------------

	.type		.nv.reservedSmem.offset0,@object
	.size		.nv.reservedSmem.offset0,0x4
